//
// Generated by NVIDIA NVVM Compiler
//
// Compiler Build ID: CL-36424714
// Cuda compilation tools, release 13.0, V13.0.88
// Based on NVVM 20.0.0
//

.version 9.0
.target sm_100
.address_size 64

	// .globl	_Z12attentionQKTPfS_S_iii

.visible .entry _Z12attentionQKTPfS_S_iii(
	.param .u64 .ptr .align 1 _Z12attentionQKTPfS_S_iii_param_0,
	.param .u64 .ptr .align 1 _Z12attentionQKTPfS_S_iii_param_1,
	.param .u64 .ptr .align 1 _Z12attentionQKTPfS_S_iii_param_2,
	.param .u32 _Z12attentionQKTPfS_S_iii_param_3,
	.param .u32 _Z12attentionQKTPfS_S_iii_param_4,
	.param .u32 _Z12attentionQKTPfS_S_iii_param_5
)
{
	.reg .pred 	%p<15>;
	.reg .b32 	%r<60>;
	.reg .b32 	%f<115>;
	.reg .b64 	%rd<27>;

	ld.param.u64 	%rd6, [_Z12attentionQKTPfS_S_iii_param_0];
	ld.param.u64 	%rd7, [_Z12attentionQKTPfS_S_iii_param_1];
	ld.param.u64 	%rd5, [_Z12attentionQKTPfS_S_iii_param_2];
	ld.param.u32 	%r33, [_Z12attentionQKTPfS_S_iii_param_3];
	ld.param.u32 	%r34, [_Z12attentionQKTPfS_S_iii_param_4];
	ld.param.u32 	%r32, [_Z12attentionQKTPfS_S_iii_param_5];
	cvta.to.global.u64 	%rd1, %rd7;
	cvta.to.global.u64 	%rd2, %rd6;
	mov.u32 	%r1, %ctaid.z;
	mov.u32 	%r35, %ctaid.y;
	mov.u32 	%r36, %ntid.y;
	mov.u32 	%r37, %tid.y;
	mad.lo.s32 	%r38, %r35, %r36, %r37;
	mov.u32 	%r39, %ctaid.x;
	mov.u32 	%r40, %ntid.x;
	mov.u32 	%r41, %tid.x;
	mad.lo.s32 	%r3, %r39, %r40, %r41;
	setp.ge.s32 	%p1, %r1, %r33;
	setp.ge.s32 	%p2, %r38, %r34;
	or.pred  	%p3, %p1, %p2;
	setp.ge.s32 	%p4, %r3, %r34;
	or.pred  	%p5, %p4, %p3;
	@%p5 bra 	$L__BB0_15;
	setp.lt.s32 	%p6, %r32, 1;
	mov.f32 	%f114, 0f00000000;
	@%p6 bra 	$L__BB0_14;
	mul.lo.s32 	%r43, %r34, %r1;
	mul.lo.s32 	%r44, %r43, %r32;
	mad.lo.s32 	%r4, %r32, %r38, %r44;
	mad.lo.s32 	%r5, %r32, %r3, %r44;
	and.b32  	%r6, %r32, 15;
	setp.lt.u32 	%p7, %r32, 16;
	mov.f32 	%f114, 0f00000000;
	mov.b32 	%r55, 0;
	@%p7 bra 	$L__BB0_5;
	and.b32  	%r55, %r32, 2147483632;
	neg.s32 	%r53, %r55;
	add.s64 	%rd3, %rd2, 32;
	add.s64 	%rd4, %rd1, 32;
	mov.f32 	%f114, 0f00000000;
	mov.u32 	%r51, %r5;
	mov.u32 	%r52, %r4;
$L__BB0_4:
	.pragma "nounroll";
	mul.wide.s32 	%rd8, %r52, 4;
	add.s64 	%rd9, %rd3, %rd8;
	mul.wide.s32 	%rd10, %r51, 4;
	add.s64 	%rd11, %rd4, %rd10;
	ld.global.f32 	%f18, [%rd9+-32];
	ld.global.f32 	%f19, [%rd11+-32];
	fma.rn.f32 	%f20, %f18, %f19, %f114;
	ld.global.f32 	%f21, [%rd9+-28];
	ld.global.f32 	%f22, [%rd11+-28];
	fma.rn.f32 	%f23, %f21, %f22, %f20;
	ld.global.f32 	%f24, [%rd9+-24];
	ld.global.f32 	%f25, [%rd11+-24];
	fma.rn.f32 	%f26, %f24, %f25, %f23;
	ld.global.f32 	%f27, [%rd9+-20];
	ld.global.f32 	%f28, [%rd11+-20];
	fma.rn.f32 	%f29, %f27, %f28, %f26;
	ld.global.f32 	%f30, [%rd9+-16];
	ld.global.f32 	%f31, [%rd11+-16];
	fma.rn.f32 	%f32, %f30, %f31, %f29;
	ld.global.f32 	%f33, [%rd9+-12];
	ld.global.f32 	%f34, [%rd11+-12];
	fma.rn.f32 	%f35, %f33, %f34, %f32;
	ld.global.f32 	%f36, [%rd9+-8];
	ld.global.f32 	%f37, [%rd11+-8];
	fma.rn.f32 	%f38, %f36, %f37, %f35;
	ld.global.f32 	%f39, [%rd9+-4];
	ld.global.f32 	%f40, [%rd11+-4];
	fma.rn.f32 	%f41, %f39, %f40, %f38;
	ld.global.f32 	%f42, [%rd9];
	ld.global.f32 	%f43, [%rd11];
	fma.rn.f32 	%f44, %f42, %f43, %f41;
	ld.global.f32 	%f45, [%rd9+4];
	ld.global.f32 	%f46, [%rd11+4];
	fma.rn.f32 	%f47, %f45, %f46, %f44;
	ld.global.f32 	%f48, [%rd9+8];
	ld.global.f32 	%f49, [%rd11+8];
	fma.rn.f32 	%f50, %f48, %f49, %f47;
	ld.global.f32 	%f51, [%rd9+12];
	ld.global.f32 	%f52, [%rd11+12];
	fma.rn.f32 	%f53, %f51, %f52, %f50;
	ld.global.f32 	%f54, [%rd9+16];
	ld.global.f32 	%f55, [%rd11+16];
	fma.rn.f32 	%f56, %f54, %f55, %f53;
	ld.global.f32 	%f57, [%rd9+20];
	ld.global.f32 	%f58, [%rd11+20];
	fma.rn.f32 	%f59, %f57, %f58, %f56;
	ld.global.f32 	%f60, [%rd9+24];
	ld.global.f32 	%f61, [%rd11+24];
	fma.rn.f32 	%f62, %f60, %f61, %f59;
	ld.global.f32 	%f63, [%rd9+28];
	ld.global.f32 	%f64, [%rd11+28];
	fma.rn.f32 	%f114, %f63, %f64, %f62;
	add.s32 	%r53, %r53, 16;
	add.s32 	%r52, %r52, 16;
	add.s32 	%r51, %r51, 16;
	setp.ne.s32 	%p8, %r53, 0;
	@%p8 bra 	$L__BB0_4;
$L__BB0_5:
	setp.eq.s32 	%p9, %r6, 0;
	@%p9 bra 	$L__BB0_14;
	and.b32  	%r16, %r32, 7;
	setp.lt.u32 	%p10, %r6, 8;
	@%p10 bra 	$L__BB0_8;
	add.s32 	%r45, %r4, %r55;
	add.s32 	%r46, %r5, %r55;
	mul.wide.s32 	%rd12, %r45, 4;
	add.s64 	%rd13, %rd2, %rd12;
	ld.global.f32 	%f66, [%rd13];
	mul.wide.s32 	%rd14, %r46, 4;
	add.s64 	%rd15, %rd1, %rd14;
	ld.global.f32 	%f67, [%rd15];
	fma.rn.f32 	%f68, %f66, %f67, %f114;
	ld.global.f32 	%f69, [%rd13+4];
	ld.global.f32 	%f70, [%rd15+4];
	fma.rn.f32 	%f71, %f69, %f70, %f68;
	ld.global.f32 	%f72, [%rd13+8];
	ld.global.f32 	%f73, [%rd15+8];
	fma.rn.f32 	%f74, %f72, %f73, %f71;
	ld.global.f32 	%f75, [%rd13+12];
	ld.global.f32 	%f76, [%rd15+12];
	fma.rn.f32 	%f77, %f75, %f76, %f74;
	ld.global.f32 	%f78, [%rd13+16];
	ld.global.f32 	%f79, [%rd15+16];
	fma.rn.f32 	%f80, %f78, %f79, %f77;
	ld.global.f32 	%f81, [%rd13+20];
	ld.global.f32 	%f82, [%rd15+20];
	fma.rn.f32 	%f83, %f81, %f82, %f80;
	ld.global.f32 	%f84, [%rd13+24];
	ld.global.f32 	%f85, [%rd15+24];
	fma.rn.f32 	%f86, %f84, %f85, %f83;
	ld.global.f32 	%f87, [%rd13+28];
	ld.global.f32 	%f88, [%rd15+28];
	fma.rn.f32 	%f114, %f87, %f88, %f86;
	add.s32 	%r55, %r55, 8;
$L__BB0_8:
	setp.eq.s32 	%p11, %r16, 0;
	@%p11 bra 	$L__BB0_14;
	and.b32  	%r19, %r32, 3;
	setp.lt.u32 	%p12, %r16, 4;
	@%p12 bra 	$L__BB0_11;
	add.s32 	%r47, %r4, %r55;
	add.s32 	%r48, %r5, %r55;
	mul.wide.s32 	%rd16, %r47, 4;
	add.s64 	%rd17, %rd2, %rd16;
	ld.global.f32 	%f90, [%rd17];
	mul.wide.s32 	%rd18, %r48, 4;
	add.s64 	%rd19, %rd1, %rd18;
	ld.global.f32 	%f91, [%rd19];
	fma.rn.f32 	%f92, %f90, %f91, %f114;
	ld.global.f32 	%f93, [%rd17+4];
	ld.global.f32 	%f94, [%rd19+4];
	fma.rn.f32 	%f95, %f93, %f94, %f92;
	ld.global.f32 	%f96, [%rd17+8];
	ld.global.f32 	%f97, [%rd19+8];
	fma.rn.f32 	%f98, %f96, %f97, %f95;
	ld.global.f32 	%f99, [%rd17+12];
	ld.global.f32 	%f100, [%rd19+12];
	fma.rn.f32 	%f114, %f99, %f100, %f98;
	add.s32 	%r55, %r55, 4;
$L__BB0_11:
	setp.eq.s32 	%p13, %r19, 0;
	@%p13 bra 	$L__BB0_14;
	add.s32 	%r59, %r55, %r5;
	add.s32 	%r58, %r55, %r4;
	neg.s32 	%r57, %r19;
$L__BB0_13:
	.pragma "nounroll";
	mul.wide.s32 	%rd20, %r59, 4;
	add.s64 	%rd21, %rd1, %rd20;
	mul.wide.s32 	%rd22, %r58, 4;
	add.s64 	%rd23, %rd2, %rd22;
	ld.global.f32 	%f101, [%rd23];
	ld.global.f32 	%f102, [%rd21];
	fma.rn.f32 	%f114, %f101, %f102, %f114;
	add.s32 	%r59, %r59, 1;
	add.s32 	%r58, %r58, 1;
	add.s32 	%r57, %r57, 1;
	setp.ne.s32 	%p14, %r57, 0;
	@%p14 bra 	$L__BB0_13;
$L__BB0_14:
	cvt.rn.f32.s32 	%f103, %r32;
	sqrt.rn.f32 	%f104, %f103;
	div.rn.f32 	%f105, %f114, %f104;
	mad.lo.s32 	%r49, %r34, %r1, %r38;
	mad.lo.s32 	%r50, %r49, %r34, %r3;
	cvta.to.global.u64 	%rd24, %rd5;
	mul.wide.s32 	%rd25, %r50, 4;
	add.s64 	%rd26, %rd24, %rd25;
	st.global.f32 	[%rd26], %f105;
$L__BB0_15:
	ret;

}
	// .globl	_Z7softmaxPfS_ii
.visible .entry _Z7softmaxPfS_ii(
	.param .u64 .ptr .align 1 _Z7softmaxPfS_ii_param_0,
	.param .u64 .ptr .align 1 _Z7softmaxPfS_ii_param_1,
	.param .u32 _Z7softmaxPfS_ii_param_2,
	.param .u32 _Z7softmaxPfS_ii_param_3
)
{
	.reg .pred 	%p<31>;
	.reg .b32 	%r<127>;
	.reg .b32 	%f<366>;
	.reg .b64 	%rd<37>;

	ld.param.u64 	%rd7, [_Z7softmaxPfS_ii_param_0];
	ld.param.u64 	%rd8, [_Z7softmaxPfS_ii_param_1];
	ld.param.u32 	%r60, [_Z7softmaxPfS_ii_param_2];
	ld.param.u32 	%r59, [_Z7softmaxPfS_ii_param_3];
	cvta.to.global.u64 	%rd1, %rd7;
	cvta.to.global.u64 	%rd2, %rd8;
	mov.u32 	%r1, %ctaid.y;
	mov.u32 	%r61, %ctaid.x;
	mov.u32 	%r62, %ntid.x;
	mov.u32 	%r63, %tid.x;
	mad.lo.s32 	%r2, %r61, %r62, %r63;
	setp.ge.s32 	%p1, %r1, %r60;
	setp.ge.s32 	%p2, %r2, %r59;
	or.pred  	%p3, %p1, %p2;
	@%p3 bra 	$L__BB1_39;
	setp.lt.s32 	%p4, %r59, 1;
	mov.f32 	%f356, 0fFF800000;
	@%p4 bra 	$L__BB1_14;
	mad.lo.s32 	%r65, %r59, %r1, %r2;
	mul.lo.s32 	%r3, %r65, %r59;
	and.b32  	%r4, %r59, 15;
	setp.lt.u32 	%p5, %r59, 16;
	mov.f32 	%f356, 0fFF800000;
	mov.b32 	%r108, 0;
	@%p5 bra 	$L__BB1_5;
	and.b32  	%r108, %r59, 2147483632;
	neg.s32 	%r114, %r108;
	add.s64 	%rd3, %rd1, 32;
	mov.f32 	%f356, 0fFF800000;
	mov.u32 	%r113, %r3;
$L__BB1_4:
	.pragma "nounroll";
	mul.wide.s32 	%rd9, %r113, 4;
	add.s64 	%rd10, %rd3, %rd9;
	ld.global.f32 	%f30, [%rd10+-32];
	max.f32 	%f31, %f356, %f30;
	ld.global.f32 	%f32, [%rd10+-28];
	max.f32 	%f33, %f31, %f32;
	ld.global.f32 	%f34, [%rd10+-24];
	max.f32 	%f35, %f33, %f34;
	ld.global.f32 	%f36, [%rd10+-20];
	max.f32 	%f37, %f35, %f36;
	ld.global.f32 	%f38, [%rd10+-16];
	max.f32 	%f39, %f37, %f38;
	ld.global.f32 	%f40, [%rd10+-12];
	max.f32 	%f41, %f39, %f40;
	ld.global.f32 	%f42, [%rd10+-8];
	max.f32 	%f43, %f41, %f42;
	ld.global.f32 	%f44, [%rd10+-4];
	max.f32 	%f45, %f43, %f44;
	ld.global.f32 	%f46, [%rd10];
	max.f32 	%f47, %f45, %f46;
	ld.global.f32 	%f48, [%rd10+4];
	max.f32 	%f49, %f47, %f48;
	ld.global.f32 	%f50, [%rd10+8];
	max.f32 	%f51, %f49, %f50;
	ld.global.f32 	%f52, [%rd10+12];
	max.f32 	%f53, %f51, %f52;
	ld.global.f32 	%f54, [%rd10+16];
	max.f32 	%f55, %f53, %f54;
	ld.global.f32 	%f56, [%rd10+20];
	max.f32 	%f57, %f55, %f56;
	ld.global.f32 	%f58, [%rd10+24];
	max.f32 	%f59, %f57, %f58;
	ld.global.f32 	%f60, [%rd10+28];
	max.f32 	%f356, %f59, %f60;
	add.s32 	%r114, %r114, 16;
	add.s32 	%r113, %r113, 16;
	setp.eq.s32 	%p6, %r114, 0;
	@%p6 bra 	$L__BB1_5;
	bra.uni 	$L__BB1_4;
$L__BB1_5:
	setp.eq.s32 	%p7, %r4, 0;
	@%p7 bra 	$L__BB1_14;
	and.b32  	%r8, %r59, 7;
	setp.lt.u32 	%p8, %r4, 8;
	@%p8 bra 	$L__BB1_8;
	add.s32 	%r66, %r108, %r3;
	mul.wide.s32 	%rd11, %r66, 4;
	add.s64 	%rd12, %rd1, %rd11;
	ld.global.f32 	%f62, [%rd12];
	max.f32 	%f63, %f356, %f62;
	ld.global.f32 	%f64, [%rd12+4];
	max.f32 	%f65, %f63, %f64;
	ld.global.f32 	%f66, [%rd12+8];
	max.f32 	%f67, %f65, %f66;
	ld.global.f32 	%f68, [%rd12+12];
	max.f32 	%f69, %f67, %f68;
	ld.global.f32 	%f70, [%rd12+16];
	max.f32 	%f71, %f69, %f70;
	ld.global.f32 	%f72, [%rd12+20];
	max.f32 	%f73, %f71, %f72;
	ld.global.f32 	%f74, [%rd12+24];
	max.f32 	%f75, %f73, %f74;
	ld.global.f32 	%f76, [%rd12+28];
	max.f32 	%f356, %f75, %f76;
	add.s32 	%r108, %r108, 8;
$L__BB1_8:
	setp.eq.s32 	%p9, %r8, 0;
	@%p9 bra 	$L__BB1_14;
	and.b32  	%r11, %r59, 3;
	setp.lt.u32 	%p10, %r8, 4;
	@%p10 bra 	$L__BB1_11;
	add.s32 	%r67, %r108, %r3;
	mul.wide.s32 	%rd13, %r67, 4;
	add.s64 	%rd14, %rd1, %rd13;
	ld.global.f32 	%f78, [%rd14];
	max.f32 	%f79, %f356, %f78;
	ld.global.f32 	%f80, [%rd14+4];
	max.f32 	%f81, %f79, %f80;
	ld.global.f32 	%f82, [%rd14+8];
	max.f32 	%f83, %f81, %f82;
	ld.global.f32 	%f84, [%rd14+12];
	max.f32 	%f356, %f83, %f84;
	add.s32 	%r108, %r108, 4;
$L__BB1_11:
	setp.eq.s32 	%p11, %r11, 0;
	@%p11 bra 	$L__BB1_14;
	add.s32 	%r112, %r108, %r3;
	neg.s32 	%r111, %r11;
$L__BB1_13:
	.pragma "nounroll";
	mul.wide.s32 	%rd15, %r112, 4;
	add.s64 	%rd16, %rd1, %rd15;
	ld.global.f32 	%f85, [%rd16];
	max.f32 	%f356, %f356, %f85;
	add.s32 	%r112, %r112, 1;
	add.s32 	%r111, %r111, 1;
	setp.ne.s32 	%p12, %r111, 0;
	@%p12 bra 	$L__BB1_13;
$L__BB1_14:
	setp.lt.s32 	%p13, %r59, 1;
	mov.f32 	%f364, 0f00000000;
	@%p13 bra 	$L__BB1_26;
	mad.lo.s32 	%r69, %r59, %r1, %r2;
	mul.lo.s32 	%r20, %r69, %r59;
	and.b32  	%r21, %r59, 7;
	setp.lt.u32 	%p14, %r59, 8;
	mov.f32 	%f364, 0f00000000;
	mov.b32 	%r115, 0;
	@%p14 bra 	$L__BB1_18;
	and.b32  	%r115, %r59, 2147483640;
	neg.s32 	%r119, %r115;
	add.s64 	%rd4, %rd1, 16;
	add.s64 	%rd5, %rd2, 16;
	mov.f32 	%f364, 0f00000000;
	mov.u32 	%r118, %r20;
$L__BB1_17:
	.pragma "nounroll";
	mul.wide.s32 	%rd17, %r118, 4;
	add.s64 	%rd18, %rd4, %rd17;
	add.s64 	%rd19, %rd5, %rd17;
	ld.global.f32 	%f90, [%rd18+-16];
	sub.f32 	%f91, %f90, %f356;
	fma.rn.f32 	%f92, %f91, 0f3BBB989D, 0f3F000000;
	cvt.sat.f32.f32 	%f93, %f92;
	mov.f32 	%f94, 0f4B400001;
	mov.f32 	%f95, 0f437C0000;
	fma.rm.f32 	%f96, %f93, %f95, %f94;
	add.f32 	%f97, %f96, 0fCB40007F;
	neg.f32 	%f98, %f97;
	fma.rn.f32 	%f99, %f91, 0f3FB8AA3B, %f98;
	fma.rn.f32 	%f100, %f91, 0f32A57060, %f99;
	mov.b32 	%r70, %f96;
	shl.b32 	%r71, %r70, 23;
	mov.b32 	%f101, %r71;
	ex2.approx.ftz.f32 	%f102, %f100;
	mul.f32 	%f103, %f102, %f101;
	st.global.f32 	[%rd19+-16], %f103;
	add.f32 	%f104, %f364, %f103;
	ld.global.f32 	%f105, [%rd18+-12];
	sub.f32 	%f106, %f105, %f356;
	fma.rn.f32 	%f107, %f106, 0f3BBB989D, 0f3F000000;
	cvt.sat.f32.f32 	%f108, %f107;
	fma.rm.f32 	%f109, %f108, %f95, %f94;
	add.f32 	%f110, %f109, 0fCB40007F;
	neg.f32 	%f111, %f110;
	fma.rn.f32 	%f112, %f106, 0f3FB8AA3B, %f111;
	fma.rn.f32 	%f113, %f106, 0f32A57060, %f112;
	mov.b32 	%r72, %f109;
	shl.b32 	%r73, %r72, 23;
	mov.b32 	%f114, %r73;
	ex2.approx.ftz.f32 	%f115, %f113;
	mul.f32 	%f116, %f115, %f114;
	st.global.f32 	[%rd19+-12], %f116;
	add.f32 	%f117, %f104, %f116;
	ld.global.f32 	%f118, [%rd18+-8];
	sub.f32 	%f119, %f118, %f356;
	fma.rn.f32 	%f120, %f119, 0f3BBB989D, 0f3F000000;
	cvt.sat.f32.f32 	%f121, %f120;
	fma.rm.f32 	%f122, %f121, %f95, %f94;
	add.f32 	%f123, %f122, 0fCB40007F;
	neg.f32 	%f124, %f123;
	fma.rn.f32 	%f125, %f119, 0f3FB8AA3B, %f124;
	fma.rn.f32 	%f126, %f119, 0f32A57060, %f125;
	mov.b32 	%r74, %f122;
	shl.b32 	%r75, %r74, 23;
	mov.b32 	%f127, %r75;
	ex2.approx.ftz.f32 	%f128, %f126;
	mul.f32 	%f129, %f128, %f127;
	st.global.f32 	[%rd19+-8], %f129;
	add.f32 	%f130, %f117, %f129;
	ld.global.f32 	%f131, [%rd18+-4];
	sub.f32 	%f132, %f131, %f356;
	fma.rn.f32 	%f133, %f132, 0f3BBB989D, 0f3F000000;
	cvt.sat.f32.f32 	%f134, %f133;
	fma.rm.f32 	%f135, %f134, %f95, %f94;
	add.f32 	%f136, %f135, 0fCB40007F;
	neg.f32 	%f137, %f136;
	fma.rn.f32 	%f138, %f132, 0f3FB8AA3B, %f137;
	fma.rn.f32 	%f139, %f132, 0f32A57060, %f138;
	mov.b32 	%r76, %f135;
	shl.b32 	%r77, %r76, 23;
	mov.b32 	%f140, %r77;
	ex2.approx.ftz.f32 	%f141, %f139;
	mul.f32 	%f142, %f141, %f140;
	st.global.f32 	[%rd19+-4], %f142;
	add.f32 	%f143, %f130, %f142;
	ld.global.f32 	%f144, [%rd18];
	sub.f32 	%f145, %f144, %f356;
	fma.rn.f32 	%f146, %f145, 0f3BBB989D, 0f3F000000;
	cvt.sat.f32.f32 	%f147, %f146;
	fma.rm.f32 	%f148, %f147, %f95, %f94;
	add.f32 	%f149, %f148, 0fCB40007F;
	neg.f32 	%f150, %f149;
	fma.rn.f32 	%f151, %f145, 0f3FB8AA3B, %f150;
	fma.rn.f32 	%f152, %f145, 0f32A57060, %f151;
	mov.b32 	%r78, %f148;
	shl.b32 	%r79, %r78, 23;
	mov.b32 	%f153, %r79;
	ex2.approx.ftz.f32 	%f154, %f152;
	mul.f32 	%f155, %f154, %f153;
	st.global.f32 	[%rd19], %f155;
	add.f32 	%f156, %f143, %f155;
	ld.global.f32 	%f157, [%rd18+4];
	sub.f32 	%f158, %f157, %f356;
	fma.rn.f32 	%f159, %f158, 0f3BBB989D, 0f3F000000;
	cvt.sat.f32.f32 	%f160, %f159;
	fma.rm.f32 	%f161, %f160, %f95, %f94;
	add.f32 	%f162, %f161, 0fCB40007F;
	neg.f32 	%f163, %f162;
	fma.rn.f32 	%f164, %f158, 0f3FB8AA3B, %f163;
	fma.rn.f32 	%f165, %f158, 0f32A57060, %f164;
	mov.b32 	%r80, %f161;
	shl.b32 	%r81, %r80, 23;
	mov.b32 	%f166, %r81;
	ex2.approx.ftz.f32 	%f167, %f165;
	mul.f32 	%f168, %f167, %f166;
	st.global.f32 	[%rd19+4], %f168;
	add.f32 	%f169, %f156, %f168;
	ld.global.f32 	%f170, [%rd18+8];
	sub.f32 	%f171, %f170, %f356;
	fma.rn.f32 	%f172, %f171, 0f3BBB989D, 0f3F000000;
	cvt.sat.f32.f32 	%f173, %f172;
	fma.rm.f32 	%f174, %f173, %f95, %f94;
	add.f32 	%f175, %f174, 0fCB40007F;
	neg.f32 	%f176, %f175;
	fma.rn.f32 	%f177, %f171, 0f3FB8AA3B, %f176;
	fma.rn.f32 	%f178, %f171, 0f32A57060, %f177;
	mov.b32 	%r82, %f174;
	shl.b32 	%r83, %r82, 23;
	mov.b32 	%f179, %r83;
	ex2.approx.ftz.f32 	%f180, %f178;
	mul.f32 	%f181, %f180, %f179;
	st.global.f32 	[%rd19+8], %f181;
	add.f32 	%f182, %f169, %f181;
	ld.global.f32 	%f183, [%rd18+12];
	sub.f32 	%f184, %f183, %f356;
	fma.rn.f32 	%f185, %f184, 0f3BBB989D, 0f3F000000;
	cvt.sat.f32.f32 	%f186, %f185;
	fma.rm.f32 	%f187, %f186, %f95, %f94;
	add.f32 	%f188, %f187, 0fCB40007F;
	neg.f32 	%f189, %f188;
	fma.rn.f32 	%f190, %f184, 0f3FB8AA3B, %f189;
	fma.rn.f32 	%f191, %f184, 0f32A57060, %f190;
	mov.b32 	%r84, %f187;
	shl.b32 	%r85, %r84, 23;
	mov.b32 	%f192, %r85;
	ex2.approx.ftz.f32 	%f193, %f191;
	mul.f32 	%f194, %f193, %f192;
	st.global.f32 	[%rd19+12], %f194;
	add.f32 	%f364, %f182, %f194;
	add.s32 	%r119, %r119, 8;
	add.s32 	%r118, %r118, 8;
	setp.eq.s32 	%p15, %r119, 0;
	@%p15 bra 	$L__BB1_18;
	bra.uni 	$L__BB1_17;
$L__BB1_18:
	setp.eq.s32 	%p16, %r21, 0;
	@%p16 bra 	$L__BB1_26;
	and.b32  	%r29, %r59, 3;
	setp.lt.u32 	%p17, %r21, 4;
	@%p17 bra 	$L__BB1_21;
	add.s32 	%r86, %r115, %r20;
	mul.wide.s32 	%rd20, %r86, 4;
	add.s64 	%rd21, %rd1, %rd20;
	ld.global.f32 	%f196, [%rd21];
	sub.f32 	%f197, %f196, %f356;
	fma.rn.f32 	%f198, %f197, 0f3BBB989D, 0f3F000000;
	cvt.sat.f32.f32 	%f199, %f198;
	mov.f32 	%f200, 0f4B400001;
	mov.f32 	%f201, 0f437C0000;
	fma.rm.f32 	%f202, %f199, %f201, %f200;
	add.f32 	%f203, %f202, 0fCB40007F;
	neg.f32 	%f204, %f203;
	fma.rn.f32 	%f205, %f197, 0f3FB8AA3B, %f204;
	fma.rn.f32 	%f206, %f197, 0f32A57060, %f205;
	mov.b32 	%r87, %f202;
	shl.b32 	%r88, %r87, 23;
	mov.b32 	%f207, %r88;
	ex2.approx.ftz.f32 	%f208, %f206;
	mul.f32 	%f209, %f208, %f207;
	add.s64 	%rd22, %rd2, %rd20;
	st.global.f32 	[%rd22], %f209;
	add.f32 	%f210, %f364, %f209;
	ld.global.f32 	%f211, [%rd21+4];
	sub.f32 	%f212, %f211, %f356;
	fma.rn.f32 	%f213, %f212, 0f3BBB989D, 0f3F000000;
	cvt.sat.f32.f32 	%f214, %f213;
	fma.rm.f32 	%f215, %f214, %f201, %f200;
	add.f32 	%f216, %f215, 0fCB40007F;
	neg.f32 	%f217, %f216;
	fma.rn.f32 	%f218, %f212, 0f3FB8AA3B, %f217;
	fma.rn.f32 	%f219, %f212, 0f32A57060, %f218;
	mov.b32 	%r89, %f215;
	shl.b32 	%r90, %r89, 23;
	mov.b32 	%f220, %r90;
	ex2.approx.ftz.f32 	%f221, %f219;
	mul.f32 	%f222, %f221, %f220;
	st.global.f32 	[%rd22+4], %f222;
	add.f32 	%f223, %f210, %f222;
	ld.global.f32 	%f224, [%rd21+8];
	sub.f32 	%f225, %f224, %f356;
	fma.rn.f32 	%f226, %f225, 0f3BBB989D, 0f3F000000;
	cvt.sat.f32.f32 	%f227, %f226;
	fma.rm.f32 	%f228, %f227, %f201, %f200;
	add.f32 	%f229, %f228, 0fCB40007F;
	neg.f32 	%f230, %f229;
	fma.rn.f32 	%f231, %f225, 0f3FB8AA3B, %f230;
	fma.rn.f32 	%f232, %f225, 0f32A57060, %f231;
	mov.b32 	%r91, %f228;
	shl.b32 	%r92, %r91, 23;
	mov.b32 	%f233, %r92;
	ex2.approx.ftz.f32 	%f234, %f232;
	mul.f32 	%f235, %f234, %f233;
	st.global.f32 	[%rd22+8], %f235;
	add.f32 	%f236, %f223, %f235;
	ld.global.f32 	%f237, [%rd21+12];
	sub.f32 	%f238, %f237, %f356;
	fma.rn.f32 	%f239, %f238, 0f3BBB989D, 0f3F000000;
	cvt.sat.f32.f32 	%f240, %f239;
	fma.rm.f32 	%f241, %f240, %f201, %f200;
	add.f32 	%f242, %f241, 0fCB40007F;
	neg.f32 	%f243, %f242;
	fma.rn.f32 	%f244, %f238, 0f3FB8AA3B, %f243;
	fma.rn.f32 	%f245, %f238, 0f32A57060, %f244;
	mov.b32 	%r93, %f241;
	shl.b32 	%r94, %r93, 23;
	mov.b32 	%f246, %r94;
	ex2.approx.ftz.f32 	%f247, %f245;
	mul.f32 	%f248, %f247, %f246;
	st.global.f32 	[%rd22+12], %f248;
	add.f32 	%f364, %f236, %f248;
	add.s32 	%r115, %r115, 4;
$L__BB1_21:
	setp.eq.s32 	%p18, %r29, 0;
	@%p18 bra 	$L__BB1_26;
	setp.eq.s32 	%p19, %r29, 1;
	@%p19 bra 	$L__BB1_24;
	add.s32 	%r95, %r115, %r20;
	mul.wide.s32 	%rd23, %r95, 4;
	add.s64 	%rd24, %rd1, %rd23;
	ld.global.f32 	%f250, [%rd24];
	sub.f32 	%f251, %f250, %f356;
	fma.rn.f32 	%f252, %f251, 0f3BBB989D, 0f3F000000;
	cvt.sat.f32.f32 	%f253, %f252;
	mov.f32 	%f254, 0f4B400001;
	mov.f32 	%f255, 0f437C0000;
	fma.rm.f32 	%f256, %f253, %f255, %f254;
	add.f32 	%f257, %f256, 0fCB40007F;
	neg.f32 	%f258, %f257;
	fma.rn.f32 	%f259, %f251, 0f3FB8AA3B, %f258;
	fma.rn.f32 	%f260, %f251, 0f32A57060, %f259;
	mov.b32 	%r96, %f256;
	shl.b32 	%r97, %r96, 23;
	mov.b32 	%f261, %r97;
	ex2.approx.ftz.f32 	%f262, %f260;
	mul.f32 	%f263, %f262, %f261;
	add.s64 	%rd25, %rd2, %rd23;
	st.global.f32 	[%rd25], %f263;
	add.f32 	%f264, %f364, %f263;
	ld.global.f32 	%f265, [%rd24+4];
	sub.f32 	%f266, %f265, %f356;
	fma.rn.f32 	%f267, %f266, 0f3BBB989D, 0f3F000000;
	cvt.sat.f32.f32 	%f268, %f267;
	fma.rm.f32 	%f269, %f268, %f255, %f254;
	add.f32 	%f270, %f269, 0fCB40007F;
	neg.f32 	%f271, %f270;
	fma.rn.f32 	%f272, %f266, 0f3FB8AA3B, %f271;
	fma.rn.f32 	%f273, %f266, 0f32A57060, %f272;
	mov.b32 	%r98, %f269;
	shl.b32 	%r99, %r98, 23;
	mov.b32 	%f274, %r99;
	ex2.approx.ftz.f32 	%f275, %f273;
	mul.f32 	%f276, %f275, %f274;
	st.global.f32 	[%rd25+4], %f276;
	add.f32 	%f364, %f264, %f276;
	add.s32 	%r115, %r115, 2;
$L__BB1_24:
	and.b32  	%r100, %r59, 1;
	setp.eq.b32 	%p20, %r100, 1;
	not.pred 	%p21, %p20;
	@%p21 bra 	$L__BB1_26;
	add.s32 	%r101, %r115, %r20;
	mul.wide.s32 	%rd26, %r101, 4;
	add.s64 	%rd27, %rd1, %rd26;
	ld.global.f32 	%f277, [%rd27];
	sub.f32 	%f278, %f277, %f356;
	fma.rn.f32 	%f279, %f278, 0f3BBB989D, 0f3F000000;
	cvt.sat.f32.f32 	%f280, %f279;
	mov.f32 	%f281, 0f4B400001;
	mov.f32 	%f282, 0f437C0000;
	fma.rm.f32 	%f283, %f280, %f282, %f281;
	add.f32 	%f284, %f283, 0fCB40007F;
	neg.f32 	%f285, %f284;
	fma.rn.f32 	%f286, %f278, 0f3FB8AA3B, %f285;
	fma.rn.f32 	%f287, %f278, 0f32A57060, %f286;
	mov.b32 	%r102, %f283;
	shl.b32 	%r103, %r102, 23;
	mov.b32 	%f288, %r103;
	ex2.approx.ftz.f32 	%f289, %f287;
	mul.f32 	%f290, %f289, %f288;
	add.s64 	%rd28, %rd2, %rd26;
	st.global.f32 	[%rd28], %f290;
	add.f32 	%f364, %f364, %f290;
$L__BB1_26:
	setp.lt.s32 	%p22, %r59, 1;
	@%p22 bra 	$L__BB1_39;
	mad.lo.s32 	%r105, %r59, %r1, %r2;
	mul.lo.s32 	%r34, %r105, %r59;
	and.b32  	%r35, %r59, 15;
	setp.lt.u32 	%p23, %r59, 16;
	mov.b32 	%r122, 0;
	@%p23 bra 	$L__BB1_30;
	and.b32  	%r122, %r59, 2147483632;
	neg.s32 	%r121, %r122;
	add.s64 	%rd6, %rd2, 32;
	mov.u32 	%r120, %r34;
$L__BB1_29:
	.pragma "nounroll";
	mul.wide.s32 	%rd29, %r120, 4;
	add.s64 	%rd30, %rd6, %rd29;
	ld.global.f32 	%f291, [%rd30+-32];
	div.rn.f32 	%f292, %f291, %f364;
	st.global.f32 	[%rd30+-32], %f292;
	ld.global.f32 	%f293, [%rd30+-28];
	div.rn.f32 	%f294, %f293, %f364;
	st.global.f32 	[%rd30+-28], %f294;
	ld.global.f32 	%f295, [%rd30+-24];
	div.rn.f32 	%f296, %f295, %f364;
	st.global.f32 	[%rd30+-24], %f296;
	ld.global.f32 	%f297, [%rd30+-20];
	div.rn.f32 	%f298, %f297, %f364;
	st.global.f32 	[%rd30+-20], %f298;
	ld.global.f32 	%f299, [%rd30+-16];
	div.rn.f32 	%f300, %f299, %f364;
	st.global.f32 	[%rd30+-16], %f300;
	ld.global.f32 	%f301, [%rd30+-12];
	div.rn.f32 	%f302, %f301, %f364;
	st.global.f32 	[%rd30+-12], %f302;
	ld.global.f32 	%f303, [%rd30+-8];
	div.rn.f32 	%f304, %f303, %f364;
	st.global.f32 	[%rd30+-8], %f304;
	ld.global.f32 	%f305, [%rd30+-4];
	div.rn.f32 	%f306, %f305, %f364;
	st.global.f32 	[%rd30+-4], %f306;
	ld.global.f32 	%f307, [%rd30];
	div.rn.f32 	%f308, %f307, %f364;
	st.global.f32 	[%rd30], %f308;
	ld.global.f32 	%f309, [%rd30+4];
	div.rn.f32 	%f310, %f309, %f364;
	st.global.f32 	[%rd30+4], %f310;
	ld.global.f32 	%f311, [%rd30+8];
	div.rn.f32 	%f312, %f311, %f364;
	st.global.f32 	[%rd30+8], %f312;
	ld.global.f32 	%f313, [%rd30+12];
	div.rn.f32 	%f314, %f313, %f364;
	st.global.f32 	[%rd30+12], %f314;
	ld.global.f32 	%f315, [%rd30+16];
	div.rn.f32 	%f316, %f315, %f364;
	st.global.f32 	[%rd30+16], %f316;
	ld.global.f32 	%f317, [%rd30+20];
	div.rn.f32 	%f318, %f317, %f364;
	st.global.f32 	[%rd30+20], %f318;
	ld.global.f32 	%f319, [%rd30+24];
	div.rn.f32 	%f320, %f319, %f364;
	st.global.f32 	[%rd30+24], %f320;
	ld.global.f32 	%f321, [%rd30+28];
	div.rn.f32 	%f322, %f321, %f364;
	st.global.f32 	[%rd30+28], %f322;
	add.s32 	%r121, %r121, 16;
	add.s32 	%r120, %r120, 16;
	setp.ne.s32 	%p24, %r121, 0;
	@%p24 bra 	$L__BB1_29;
$L__BB1_30:
	setp.eq.s32 	%p25, %r35, 0;
	@%p25 bra 	$L__BB1_39;
	and.b32  	%r47, %r59, 7;
	setp.lt.u32 	%p26, %r35, 8;
	@%p26 bra 	$L__BB1_33;
	add.s32 	%r106, %r122, %r34;
	mul.wide.s32 	%rd31, %r106, 4;
	add.s64 	%rd32, %rd2, %rd31;
	ld.global.f32 	%f323, [%rd32];
	div.rn.f32 	%f324, %f323, %f364;
	st.global.f32 	[%rd32], %f324;
	ld.global.f32 	%f325, [%rd32+4];
	div.rn.f32 	%f326, %f325, %f364;
	st.global.f32 	[%rd32+4], %f326;
	ld.global.f32 	%f327, [%rd32+8];
	div.rn.f32 	%f328, %f327, %f364;
	st.global.f32 	[%rd32+8], %f328;
	ld.global.f32 	%f329, [%rd32+12];
	div.rn.f32 	%f330, %f329, %f364;
	st.global.f32 	[%rd32+12], %f330;
	ld.global.f32 	%f331, [%rd32+16];
	div.rn.f32 	%f332, %f331, %f364;
	st.global.f32 	[%rd32+16], %f332;
	ld.global.f32 	%f333, [%rd32+20];
	div.rn.f32 	%f334, %f333, %f364;
	st.global.f32 	[%rd32+20], %f334;
	ld.global.f32 	%f335, [%rd32+24];
	div.rn.f32 	%f336, %f335, %f364;
	st.global.f32 	[%rd32+24], %f336;
	ld.global.f32 	%f337, [%rd32+28];
	div.rn.f32 	%f338, %f337, %f364;
	st.global.f32 	[%rd32+28], %f338;
	add.s32 	%r122, %r122, 8;
$L__BB1_33:
	setp.eq.s32 	%p27, %r47, 0;
	@%p27 bra 	$L__BB1_39;
	and.b32  	%r50, %r59, 3;
	setp.lt.u32 	%p28, %r47, 4;
	@%p28 bra 	$L__BB1_36;
	add.s32 	%r107, %r122, %r34;
	mul.wide.s32 	%rd33, %r107, 4;
	add.s64 	%rd34, %rd2, %rd33;
	ld.global.f32 	%f339, [%rd34];
	div.rn.f32 	%f340, %f339, %f364;
	st.global.f32 	[%rd34], %f340;
	ld.global.f32 	%f341, [%rd34+4];
	div.rn.f32 	%f342, %f341, %f364;
	st.global.f32 	[%rd34+4], %f342;
	ld.global.f32 	%f343, [%rd34+8];
	div.rn.f32 	%f344, %f343, %f364;
	st.global.f32 	[%rd34+8], %f344;
	ld.global.f32 	%f345, [%rd34+12];
	div.rn.f32 	%f346, %f345, %f364;
	st.global.f32 	[%rd34+12], %f346;
	add.s32 	%r122, %r122, 4;
$L__BB1_36:
	setp.eq.s32 	%p29, %r50, 0;
	@%p29 bra 	$L__BB1_39;
	add.s32 	%r126, %r122, %r34;
	neg.s32 	%r125, %r50;
$L__BB1_38:
	.pragma "nounroll";
	mul.wide.s32 	%rd35, %r126, 4;
	add.s64 	%rd36, %rd2, %rd35;
	ld.global.f32 	%f347, [%rd36];
	div.rn.f32 	%f348, %f347, %f364;
	st.global.f32 	[%rd36], %f348;
	add.s32 	%r126, %r126, 1;
	add.s32 	%r125, %r125, 1;
	setp.ne.s32 	%p30, %r125, 0;
	@%p30 bra 	$L__BB1_38;
$L__BB1_39:
	ret;

}
	// .globl	_Z16attentionScoresVPfS_S_iii
.visible .entry _Z16attentionScoresVPfS_S_iii(
	.param .u64 .ptr .align 1 _Z16attentionScoresVPfS_S_iii_param_0,
	.param .u64 .ptr .align 1 _Z16attentionScoresVPfS_S_iii_param_1,
	.param .u64 .ptr .align 1 _Z16attentionScoresVPfS_S_iii_param_2,
	.param .u32 _Z16attentionScoresVPfS_S_iii_param_3,
	.param .u32 _Z16attentionScoresVPfS_S_iii_param_4,
	.param .u32 _Z16attentionScoresVPfS_S_iii_param_5
)
{
	.reg .pred 	%p<14>;
	.reg .b32 	%r<56>;
	.reg .b32 	%f<67>;
	.reg .b64 	%rd<40>;

	ld.param.u64 	%rd5, [_Z16attentionScoresVPfS_S_iii_param_0];
	ld.param.u64 	%rd6, [_Z16attentionScoresVPfS_S_iii_param_1];
	ld.param.u64 	%rd4, [_Z16attentionScoresVPfS_S_iii_param_2];
	ld.param.u32 	%r28, [_Z16attentionScoresVPfS_S_iii_param_3];
	ld.param.u32 	%r29, [_Z16attentionScoresVPfS_S_iii_param_4];
	ld.param.u32 	%r27, [_Z16attentionScoresVPfS_S_iii_param_5];
	cvta.to.global.u64 	%rd1, %rd6;
	cvta.to.global.u64 	%rd2, %rd5;
	mov.u32 	%r1, %ctaid.z;
	mov.u32 	%r30, %ctaid.y;
	mov.u32 	%r31, %ntid.y;
	mov.u32 	%r32, %tid.y;
	mad.lo.s32 	%r33, %r30, %r31, %r32;
	mov.u32 	%r34, %ctaid.x;
	mov.u32 	%r35, %ntid.x;
	mul.lo.s32 	%r3, %r34, %r35;
	mov.u32 	%r4, %tid.x;
	add.s32 	%r5, %r3, %r4;
	setp.ge.s32 	%p1, %r1, %r28;
	setp.ge.s32 	%p2, %r33, %r29;
	or.pred  	%p3, %p1, %p2;
	setp.ge.s32 	%p4, %r5, %r27;
	or.pred  	%p5, %p3, %p4;
	@%p5 bra 	$L__BB2_13;
	mul.lo.s32 	%r6, %r29, %r1;
	add.s32 	%r7, %r6, %r33;
	mul.lo.s32 	%r8, %r7, %r29;
	and.b32  	%r9, %r29, 7;
	setp.lt.u32 	%p6, %r29, 8;
	mov.f32 	%f66, 0f00000000;
	mov.b32 	%r54, 0;
	@%p6 bra 	$L__BB2_4;
	and.b32  	%r54, %r29, 2147483640;
	neg.s32 	%r52, %r54;
	mul.lo.s32 	%r37, %r1, %r27;
	mad.lo.s32 	%r38, %r37, %r29, %r4;
	add.s32 	%r51, %r38, %r3;
	shl.b32 	%r13, %r27, 3;
	add.s64 	%rd3, %rd2, 16;
	mov.f32 	%f66, 0f00000000;
	mul.wide.s32 	%rd11, %r27, 4;
	mov.u32 	%r50, %r8;
$L__BB2_3:
	.pragma "nounroll";
	mul.wide.s32 	%rd7, %r50, 4;
	add.s64 	%rd8, %rd3, %rd7;
	ld.global.f32 	%f16, [%rd8+-16];
	mul.wide.s32 	%rd9, %r51, 4;
	add.s64 	%rd10, %rd1, %rd9;
	ld.global.f32 	%f17, [%rd10];
	fma.rn.f32 	%f18, %f16, %f17, %f66;
	ld.global.f32 	%f19, [%rd8+-12];
	add.s64 	%rd12, %rd10, %rd11;
	ld.global.f32 	%f20, [%rd12];
	fma.rn.f32 	%f21, %f19, %f20, %f18;
	ld.global.f32 	%f22, [%rd8+-8];
	add.s64 	%rd13, %rd12, %rd11;
	ld.global.f32 	%f23, [%rd13];
	fma.rn.f32 	%f24, %f22, %f23, %f21;
	ld.global.f32 	%f25, [%rd8+-4];
	add.s64 	%rd14, %rd13, %rd11;
	ld.global.f32 	%f26, [%rd14];
	fma.rn.f32 	%f27, %f25, %f26, %f24;
	ld.global.f32 	%f28, [%rd8];
	add.s64 	%rd15, %rd14, %rd11;
	ld.global.f32 	%f29, [%rd15];
	fma.rn.f32 	%f30, %f28, %f29, %f27;
	ld.global.f32 	%f31, [%rd8+4];
	add.s64 	%rd16, %rd15, %rd11;
	ld.global.f32 	%f32, [%rd16];
	fma.rn.f32 	%f33, %f31, %f32, %f30;
	ld.global.f32 	%f34, [%rd8+8];
	add.s64 	%rd17, %rd16, %rd11;
	ld.global.f32 	%f35, [%rd17];
	fma.rn.f32 	%f36, %f34, %f35, %f33;
	ld.global.f32 	%f37, [%rd8+12];
	add.s64 	%rd18, %rd17, %rd11;
	ld.global.f32 	%f38, [%rd18];
	fma.rn.f32 	%f66, %f37, %f38, %f36;
	add.s32 	%r52, %r52, 8;
	add.s32 	%r51, %r51, %r13;
	add.s32 	%r50, %r50, 8;
	setp.ne.s32 	%p7, %r52, 0;
	@%p7 bra 	$L__BB2_3;
$L__BB2_4:
	setp.eq.s32 	%p8, %r9, 0;
	@%p8 bra 	$L__BB2_12;
	and.b32  	%r21, %r29, 3;
	setp.lt.u32 	%p9, %r9, 4;
	@%p9 bra 	$L__BB2_7;
	add.s32 	%r39, %r54, %r8;
	add.s32 	%r40, %r54, %r6;
	mad.lo.s32 	%r41, %r40, %r27, %r5;
	mul.wide.s32 	%rd19, %r39, 4;
	add.s64 	%rd20, %rd2, %rd19;
	ld.global.f32 	%f40, [%rd20];
	mul.wide.s32 	%rd21, %r41, 4;
	add.s64 	%rd22, %rd1, %rd21;
	ld.global.f32 	%f41, [%rd22];
	fma.rn.f32 	%f42, %f40, %f41, %f66;
	ld.global.f32 	%f43, [%rd20+4];
	mul.wide.s32 	%rd23, %r27, 4;
	add.s64 	%rd24, %rd22, %rd23;
	ld.global.f32 	%f44, [%rd24];
	fma.rn.f32 	%f45, %f43, %f44, %f42;
	ld.global.f32 	%f46, [%rd20+8];
	add.s64 	%rd25, %rd24, %rd23;
	ld.global.f32 	%f47, [%rd25];
	fma.rn.f32 	%f48, %f46, %f47, %f45;
	ld.global.f32 	%f49, [%rd20+12];
	add.s64 	%rd26, %rd25, %rd23;
	ld.global.f32 	%f50, [%rd26];
	fma.rn.f32 	%f66, %f49, %f50, %f48;
	add.s32 	%r54, %r54, 4;
$L__BB2_7:
	setp.eq.s32 	%p10, %r21, 0;
	@%p10 bra 	$L__BB2_12;
	setp.eq.s32 	%p11, %r21, 1;
	@%p11 bra 	$L__BB2_10;
	add.s32 	%r42, %r54, %r8;
	add.s32 	%r43, %r54, %r6;
	mad.lo.s32 	%r44, %r43, %r27, %r5;
	mul.wide.s32 	%rd27, %r42, 4;
	add.s64 	%rd28, %rd2, %rd27;
	ld.global.f32 	%f52, [%rd28];
	mul.wide.s32 	%rd29, %r44, 4;
	add.s64 	%rd30, %rd1, %rd29;
	ld.global.f32 	%f53, [%rd30];
	fma.rn.f32 	%f54, %f52, %f53, %f66;
	ld.global.f32 	%f55, [%rd28+4];
	mul.wide.s32 	%rd31, %r27, 4;
	add.s64 	%rd32, %rd30, %rd31;
	ld.global.f32 	%f56, [%rd32];
	fma.rn.f32 	%f66, %f55, %f56, %f54;
	add.s32 	%r54, %r54, 2;
$L__BB2_10:
	and.b32  	%r45, %r29, 1;
	setp.eq.b32 	%p12, %r45, 1;
	not.pred 	%p13, %p12;
	@%p13 bra 	$L__BB2_12;
	add.s32 	%r46, %r54, %r8;
	add.s32 	%r47, %r54, %r6;
	mad.lo.s32 	%r48, %r47, %r27, %r5;
	mul.wide.s32 	%rd33, %r46, 4;
	add.s64 	%rd34, %rd2, %rd33;
	ld.global.f32 	%f57, [%rd34];
	mul.wide.s32 	%rd35, %r48, 4;
	add.s64 	%rd36, %rd1, %rd35;
	ld.global.f32 	%f58, [%rd36];
	fma.rn.f32 	%f66, %f57, %f58, %f66;
$L__BB2_12:
	mad.lo.s32 	%r49, %r7, %r27, %r5;
	cvta.to.global.u64 	%rd37, %rd4;
	mul.wide.s32 	%rd38, %r49, 4;
	add.s64 	%rd39, %rd37, %rd38;
	st.global.f32 	[%rd39], %f66;
$L__BB2_13:
	ret;

}
	// .globl	_Z9matmulFFNPfS_S_iii
.visible .entry _Z9matmulFFNPfS_S_iii(
	.param .u64 .ptr .align 1 _Z9matmulFFNPfS_S_iii_param_0,
	.param .u64 .ptr .align 1 _Z9matmulFFNPfS_S_iii_param_1,
	.param .u64 .ptr .align 1 _Z9matmulFFNPfS_S_iii_param_2,
	.param .u32 _Z9matmulFFNPfS_S_iii_param_3,
	.param .u32 _Z9matmulFFNPfS_S_iii_param_4,
	.param .u32 _Z9matmulFFNPfS_S_iii_param_5
)
{
	.reg .pred 	%p<13>;
	.reg .b32 	%r<41>;
	.reg .b32 	%f<68>;
	.reg .b64 	%rd<53>;

	ld.param.u64 	%rd7, [_Z9matmulFFNPfS_S_iii_param_0];
	ld.param.u64 	%rd8, [_Z9matmulFFNPfS_S_iii_param_1];
	ld.param.u64 	%rd6, [_Z9matmulFFNPfS_S_iii_param_2];
	ld.param.u32 	%r20, [_Z9matmulFFNPfS_S_iii_param_3];
	ld.param.u32 	%r18, [_Z9matmulFFNPfS_S_iii_param_4];
	ld.param.u32 	%r19, [_Z9matmulFFNPfS_S_iii_param_5];
	cvta.to.global.u64 	%rd1, %rd8;
	cvta.to.global.u64 	%rd2, %rd7;
	mov.u32 	%r21, %ctaid.y;
	mov.u32 	%r22, %ntid.y;
	mov.u32 	%r23, %tid.y;
	mad.lo.s32 	%r1, %r21, %r22, %r23;
	mov.u32 	%r24, %ctaid.x;
	mov.u32 	%r25, %ntid.x;
	mov.u32 	%r26, %tid.x;
	mad.lo.s32 	%r2, %r24, %r25, %r26;
	setp.ge.s32 	%p1, %r1, %r20;
	setp.ge.s32 	%p2, %r2, %r18;
	or.pred  	%p3, %p1, %p2;
	@%p3 bra 	$L__BB3_14;
	setp.lt.s32 	%p4, %r19, 1;
	mov.f32 	%f67, 0f00000000;
	@%p4 bra 	$L__BB3_13;
	mul.lo.s32 	%r3, %r19, %r1;
	and.b32  	%r4, %r19, 7;
	setp.lt.u32 	%p5, %r19, 8;
	mov.f32 	%f67, 0f00000000;
	mov.b32 	%r39, 0;
	@%p5 bra 	$L__BB3_5;
	and.b32  	%r39, %r19, 2147483640;
	neg.s32 	%r37, %r39;
	shl.b32 	%r7, %r18, 3;
	mul.wide.u32 	%rd9, %r3, 4;
	add.s64 	%rd10, %rd9, %rd2;
	add.s64 	%rd52, %rd10, 16;
	mov.f32 	%f67, 0f00000000;
	mul.wide.s32 	%rd13, %r18, 4;
	mov.u32 	%r36, %r2;
$L__BB3_4:
	.pragma "nounroll";
	ld.global.f32 	%f17, [%rd52+-16];
	mul.wide.s32 	%rd11, %r36, 4;
	add.s64 	%rd12, %rd1, %rd11;
	ld.global.f32 	%f18, [%rd12];
	fma.rn.f32 	%f19, %f17, %f18, %f67;
	ld.global.f32 	%f20, [%rd52+-12];
	add.s64 	%rd14, %rd12, %rd13;
	ld.global.f32 	%f21, [%rd14];
	fma.rn.f32 	%f22, %f20, %f21, %f19;
	ld.global.f32 	%f23, [%rd52+-8];
	add.s64 	%rd15, %rd14, %rd13;
	ld.global.f32 	%f24, [%rd15];
	fma.rn.f32 	%f25, %f23, %f24, %f22;
	ld.global.f32 	%f26, [%rd52+-4];
	add.s64 	%rd16, %rd15, %rd13;
	ld.global.f32 	%f27, [%rd16];
	fma.rn.f32 	%f28, %f26, %f27, %f25;
	ld.global.f32 	%f29, [%rd52];
	add.s64 	%rd17, %rd16, %rd13;
	ld.global.f32 	%f30, [%rd17];
	fma.rn.f32 	%f31, %f29, %f30, %f28;
	ld.global.f32 	%f32, [%rd52+4];
	add.s64 	%rd18, %rd17, %rd13;
	ld.global.f32 	%f33, [%rd18];
	fma.rn.f32 	%f34, %f32, %f33, %f31;
	ld.global.f32 	%f35, [%rd52+8];
	add.s64 	%rd19, %rd18, %rd13;
	ld.global.f32 	%f36, [%rd19];
	fma.rn.f32 	%f37, %f35, %f36, %f34;
	ld.global.f32 	%f38, [%rd52+12];
	add.s64 	%rd20, %rd19, %rd13;
	ld.global.f32 	%f39, [%rd20];
	fma.rn.f32 	%f67, %f38, %f39, %f37;
	add.s32 	%r37, %r37, 8;
	add.s32 	%r36, %r36, %r7;
	add.s64 	%rd52, %rd52, 32;
	setp.ne.s32 	%p6, %r37, 0;
	@%p6 bra 	$L__BB3_4;
$L__BB3_5:
	setp.eq.s32 	%p7, %r4, 0;
	@%p7 bra 	$L__BB3_13;
	and.b32  	%r13, %r19, 3;
	setp.lt.u32 	%p8, %r4, 4;
	@%p8 bra 	$L__BB3_8;
	add.s32 	%r28, %r39, %r3;
	mul.wide.u32 	%rd21, %r28, 4;
	add.s64 	%rd22, %rd2, %rd21;
	ld.global.f32 	%f41, [%rd22];
	mad.lo.s32 	%r29, %r39, %r18, %r2;
	mul.wide.s32 	%rd23, %r29, 4;
	add.s64 	%rd24, %rd1, %rd23;
	ld.global.f32 	%f42, [%rd24];
	fma.rn.f32 	%f43, %f41, %f42, %f67;
	cvt.u64.u32 	%rd25, %r3;
	cvt.u64.u32 	%rd26, %r39;
	add.s64 	%rd27, %rd26, %rd25;
	shl.b64 	%rd28, %rd27, 2;
	add.s64 	%rd29, %rd2, %rd28;
	ld.global.f32 	%f44, [%rd29+4];
	mul.wide.s32 	%rd30, %r18, 4;
	add.s64 	%rd31, %rd24, %rd30;
	ld.global.f32 	%f45, [%rd31];
	fma.rn.f32 	%f46, %f44, %f45, %f43;
	ld.global.f32 	%f47, [%rd29+8];
	add.s64 	%rd32, %rd31, %rd30;
	ld.global.f32 	%f48, [%rd32];
	fma.rn.f32 	%f49, %f47, %f48, %f46;
	ld.global.f32 	%f50, [%rd29+12];
	add.s64 	%rd33, %rd32, %rd30;
	ld.global.f32 	%f51, [%rd33];
	fma.rn.f32 	%f67, %f50, %f51, %f49;
	add.s32 	%r39, %r39, 4;
$L__BB3_8:
	setp.eq.s32 	%p9, %r13, 0;
	@%p9 bra 	$L__BB3_13;
	setp.eq.s32 	%p10, %r13, 1;
	@%p10 bra 	$L__BB3_11;
	add.s32 	%r30, %r39, %r3;
	mul.wide.u32 	%rd34, %r30, 4;
	add.s64 	%rd35, %rd2, %rd34;
	ld.global.f32 	%f53, [%rd35];
	mad.lo.s32 	%r31, %r39, %r18, %r2;
	mul.wide.s32 	%rd36, %r31, 4;
	add.s64 	%rd37, %rd1, %rd36;
	ld.global.f32 	%f54, [%rd37];
	fma.rn.f32 	%f55, %f53, %f54, %f67;
	cvt.u64.u32 	%rd38, %r3;
	cvt.u64.u32 	%rd39, %r39;
	add.s64 	%rd40, %rd39, %rd38;
	shl.b64 	%rd41, %rd40, 2;
	add.s64 	%rd42, %rd2, %rd41;
	ld.global.f32 	%f56, [%rd42+4];
	mul.wide.s32 	%rd43, %r18, 4;
	add.s64 	%rd44, %rd37, %rd43;
	ld.global.f32 	%f57, [%rd44];
	fma.rn.f32 	%f67, %f56, %f57, %f55;
	add.s32 	%r39, %r39, 2;
$L__BB3_11:
	and.b32  	%r32, %r19, 1;
	setp.eq.b32 	%p11, %r32, 1;
	not.pred 	%p12, %p11;
	@%p12 bra 	$L__BB3_13;
	add.s32 	%r33, %r39, %r3;
	mul.wide.u32 	%rd45, %r33, 4;
	add.s64 	%rd46, %rd2, %rd45;
	ld.global.f32 	%f58, [%rd46];
	mad.lo.s32 	%r34, %r39, %r18, %r2;
	mul.wide.s32 	%rd47, %r34, 4;
	add.s64 	%rd48, %rd1, %rd47;
	ld.global.f32 	%f59, [%rd48];
	fma.rn.f32 	%f67, %f58, %f59, %f67;
$L__BB3_13:
	mad.lo.s32 	%r35, %r18, %r1, %r2;
	cvta.to.global.u64 	%rd49, %rd6;
	mul.wide.s32 	%rd50, %r35, 4;
	add.s64 	%rd51, %rd49, %rd50;
	st.global.f32 	[%rd51], %f67;
$L__BB3_14:
	ret;

}
	// .globl	_Z4geluPfS_i
.visible .entry _Z4geluPfS_i(
	.param .u64 .ptr .align 1 _Z4geluPfS_i_param_0,
	.param .u64 .ptr .align 1 _Z4geluPfS_i_param_1,
	.param .u32 _Z4geluPfS_i_param_2
)
{
	.reg .pred 	%p<4>;
	.reg .b32 	%r<6>;
	.reg .b32 	%f<24>;
	.reg .b64 	%rd<8>;

	ld.param.u64 	%rd1, [_Z4geluPfS_i_param_0];
	ld.param.u64 	%rd2, [_Z4geluPfS_i_param_1];
	ld.param.u32 	%r2, [_Z4geluPfS_i_param_2];
	mov.u32 	%r3, %ctaid.x;
	mov.u32 	%r4, %ntid.x;
	mov.u32 	%r5, %tid.x;
	mad.lo.s32 	%r1, %r3, %r4, %r5;
	setp.ge.s32 	%p1, %r1, %r2;
	@%p1 bra 	$L__BB4_2;
	cvta.to.global.u64 	%rd3, %rd1;
	cvta.to.global.u64 	%rd4, %rd2;
	mul.wide.s32 	%rd5, %r1, 4;
	add.s64 	%rd6, %rd3, %rd5;
	ld.global.f32 	%f1, [%rd6];
	mul.f32 	%f2, %f1, 0f3F000000;
	mul.f32 	%f3, %f1, 0f3D372713;
	mul.f32 	%f4, %f1, %f3;
	fma.rn.f32 	%f5, %f1, %f4, %f1;
	mul.f32 	%f6, %f5, 0f3F4C422A;
	abs.f32 	%f7, %f6;
	mul.f32 	%f8, %f7, 0f4038AA3B;
	ex2.approx.ftz.f32 	%f9, %f8;
	add.f32 	%f10, %f9, 0f3F800000;
	rcp.approx.ftz.f32 	%f11, %f10;
	fma.rn.f32 	%f12, %f11, 0fC0000000, 0f3F800000;
	setp.ge.f32 	%p2, %f7, 0f41102CB4;
	selp.f32 	%f13, 0f3F800000, %f12, %p2;
	copysign.f32 	%f14, %f6, %f13;
	mul.f32 	%f15, %f6, %f6;
	fma.rn.f32 	%f16, %f15, 0f3C80F082, 0fBD563CAE;
	fma.rn.f32 	%f17, %f16, %f15, 0f3E085941;
	fma.rn.f32 	%f18, %f17, %f15, 0fBEAAA9ED;
	fma.rn.f32 	%f19, %f18, %f15, 0f00000000;
	fma.rn.f32 	%f20, %f19, %f6, %f6;
	setp.ge.f32 	%p3, %f7, 0f3F19999A;
	selp.f32 	%f21, %f14, %f20, %p3;
	add.f32 	%f22, %f21, 0f3F800000;
	mul.f32 	%f23, %f2, %f22;
	add.s64 	%rd7, %rd4, %rd5;
	st.global.f32 	[%rd7], %f23;
$L__BB4_2:
	ret;

}
	// .globl	_Z9layerNormPfS_S_S_iii
.visible .entry _Z9layerNormPfS_S_S_iii(
	.param .u64 .ptr .align 1 _Z9layerNormPfS_S_S_iii_param_0,
	.param .u64 .ptr .align 1 _Z9layerNormPfS_S_S_iii_param_1,
	.param .u64 .ptr .align 1 _Z9layerNormPfS_S_S_iii_param_2,
	.param .u64 .ptr .align 1 _Z9layerNormPfS_S_S_iii_param_3,
	.param .u32 _Z9layerNormPfS_S_S_iii_param_4,
	.param .u32 _Z9layerNormPfS_S_S_iii_param_5,
	.param .u32 _Z9layerNormPfS_S_S_iii_param_6
)
{
	.reg .pred 	%p<31>;
	.reg .b32 	%r<98>;
	.reg .b32 	%f<304>;
	.reg .b64 	%rd<58>;

	ld.param.u64 	%rd15, [_Z9layerNormPfS_S_S_iii_param_0];
	ld.param.u64 	%rd16, [_Z9layerNormPfS_S_S_iii_param_1];
	ld.param.u64 	%rd17, [_Z9layerNormPfS_S_S_iii_param_2];
	ld.param.u64 	%rd18, [_Z9layerNormPfS_S_S_iii_param_3];
	ld.param.u32 	%r61, [_Z9layerNormPfS_S_S_iii_param_4];
	ld.param.u32 	%r59, [_Z9layerNormPfS_S_S_iii_param_5];
	ld.param.u32 	%r60, [_Z9layerNormPfS_S_S_iii_param_6];
	cvta.to.global.u64 	%rd1, %rd16;
	cvta.to.global.u64 	%rd2, %rd18;
	cvta.to.global.u64 	%rd3, %rd15;
	cvta.to.global.u64 	%rd4, %rd17;
	mov.u32 	%r1, %ctaid.y;
	mov.u32 	%r62, %ctaid.x;
	mov.u32 	%r63, %ntid.x;
	mov.u32 	%r64, %tid.x;
	mad.lo.s32 	%r2, %r62, %r63, %r64;
	setp.ge.s32 	%p1, %r1, %r61;
	setp.ge.s32 	%p2, %r2, %r59;
	or.pred  	%p3, %p1, %p2;
	@%p3 bra 	$L__BB5_39;
	setp.lt.s32 	%p4, %r60, 1;
	mov.f32 	%f294, 0f00000000;
	@%p4 bra 	$L__BB5_14;
	mad.lo.s32 	%r66, %r59, %r1, %r2;
	mul.lo.s32 	%r3, %r66, %r60;
	and.b32  	%r4, %r60, 15;
	setp.lt.u32 	%p5, %r60, 16;
	mov.f32 	%f294, 0f00000000;
	mov.b32 	%r82, 0;
	@%p5 bra 	$L__BB5_5;
	and.b32  	%r82, %r60, 2147483632;
	neg.s32 	%r80, %r82;
	add.s64 	%rd5, %rd3, 32;
	mov.f32 	%f294, 0f00000000;
	mov.u32 	%r79, %r3;
$L__BB5_4:
	.pragma "nounroll";
	mul.wide.s32 	%rd19, %r79, 4;
	add.s64 	%rd20, %rd5, %rd19;
	ld.global.f32 	%f34, [%rd20+-32];
	add.f32 	%f35, %f294, %f34;
	ld.global.f32 	%f36, [%rd20+-28];
	add.f32 	%f37, %f35, %f36;
	ld.global.f32 	%f38, [%rd20+-24];
	add.f32 	%f39, %f37, %f38;
	ld.global.f32 	%f40, [%rd20+-20];
	add.f32 	%f41, %f39, %f40;
	ld.global.f32 	%f42, [%rd20+-16];
	add.f32 	%f43, %f41, %f42;
	ld.global.f32 	%f44, [%rd20+-12];
	add.f32 	%f45, %f43, %f44;
	ld.global.f32 	%f46, [%rd20+-8];
	add.f32 	%f47, %f45, %f46;
	ld.global.f32 	%f48, [%rd20+-4];
	add.f32 	%f49, %f47, %f48;
	ld.global.f32 	%f50, [%rd20];
	add.f32 	%f51, %f49, %f50;
	ld.global.f32 	%f52, [%rd20+4];
	add.f32 	%f53, %f51, %f52;
	ld.global.f32 	%f54, [%rd20+8];
	add.f32 	%f55, %f53, %f54;
	ld.global.f32 	%f56, [%rd20+12];
	add.f32 	%f57, %f55, %f56;
	ld.global.f32 	%f58, [%rd20+16];
	add.f32 	%f59, %f57, %f58;
	ld.global.f32 	%f60, [%rd20+20];
	add.f32 	%f61, %f59, %f60;
	ld.global.f32 	%f62, [%rd20+24];
	add.f32 	%f63, %f61, %f62;
	ld.global.f32 	%f64, [%rd20+28];
	add.f32 	%f294, %f63, %f64;
	add.s32 	%r80, %r80, 16;
	add.s32 	%r79, %r79, 16;
	setp.ne.s32 	%p6, %r80, 0;
	@%p6 bra 	$L__BB5_4;
$L__BB5_5:
	setp.eq.s32 	%p7, %r4, 0;
	@%p7 bra 	$L__BB5_14;
	and.b32  	%r12, %r60, 7;
	setp.lt.u32 	%p8, %r4, 8;
	@%p8 bra 	$L__BB5_8;
	add.s32 	%r67, %r82, %r3;
	mul.wide.s32 	%rd21, %r67, 4;
	add.s64 	%rd22, %rd3, %rd21;
	ld.global.f32 	%f66, [%rd22];
	add.f32 	%f67, %f294, %f66;
	ld.global.f32 	%f68, [%rd22+4];
	add.f32 	%f69, %f67, %f68;
	ld.global.f32 	%f70, [%rd22+8];
	add.f32 	%f71, %f69, %f70;
	ld.global.f32 	%f72, [%rd22+12];
	add.f32 	%f73, %f71, %f72;
	ld.global.f32 	%f74, [%rd22+16];
	add.f32 	%f75, %f73, %f74;
	ld.global.f32 	%f76, [%rd22+20];
	add.f32 	%f77, %f75, %f76;
	ld.global.f32 	%f78, [%rd22+24];
	add.f32 	%f79, %f77, %f78;
	ld.global.f32 	%f80, [%rd22+28];
	add.f32 	%f294, %f79, %f80;
	add.s32 	%r82, %r82, 8;
$L__BB5_8:
	setp.eq.s32 	%p9, %r12, 0;
	@%p9 bra 	$L__BB5_14;
	and.b32  	%r15, %r60, 3;
	setp.lt.u32 	%p10, %r12, 4;
	@%p10 bra 	$L__BB5_11;
	add.s32 	%r68, %r82, %r3;
	mul.wide.s32 	%rd23, %r68, 4;
	add.s64 	%rd24, %rd3, %rd23;
	ld.global.f32 	%f82, [%rd24];
	add.f32 	%f83, %f294, %f82;
	ld.global.f32 	%f84, [%rd24+4];
	add.f32 	%f85, %f83, %f84;
	ld.global.f32 	%f86, [%rd24+8];
	add.f32 	%f87, %f85, %f86;
	ld.global.f32 	%f88, [%rd24+12];
	add.f32 	%f294, %f87, %f88;
	add.s32 	%r82, %r82, 4;
$L__BB5_11:
	setp.eq.s32 	%p11, %r15, 0;
	@%p11 bra 	$L__BB5_14;
	add.s32 	%r85, %r82, %r3;
	neg.s32 	%r84, %r15;
$L__BB5_13:
	.pragma "nounroll";
	mul.wide.s32 	%rd25, %r85, 4;
	add.s64 	%rd26, %rd3, %rd25;
	ld.global.f32 	%f89, [%rd26];
	add.f32 	%f294, %f294, %f89;
	add.s32 	%r85, %r85, 1;
	add.s32 	%r84, %r84, 1;
	setp.ne.s32 	%p12, %r84, 0;
	@%p12 bra 	$L__BB5_13;
$L__BB5_14:
	setp.lt.s32 	%p13, %r60, 1;
	cvt.rn.f32.s32 	%f14, %r60;
	div.rn.f32 	%f15, %f294, %f14;
	mov.f32 	%f303, 0f00000000;
	@%p13 bra 	$L__BB5_27;
	mad.lo.s32 	%r70, %r59, %r1, %r2;
	mul.lo.s32 	%r24, %r70, %r60;
	and.b32  	%r25, %r60, 15;
	setp.lt.u32 	%p14, %r60, 16;
	mov.f32 	%f303, 0f00000000;
	mov.b32 	%r89, 0;
	@%p14 bra 	$L__BB5_18;
	and.b32  	%r89, %r60, 2147483632;
	neg.s32 	%r87, %r89;
	add.s64 	%rd6, %rd3, 32;
	mov.f32 	%f303, 0f00000000;
	mov.u32 	%r86, %r24;
$L__BB5_17:
	.pragma "nounroll";
	mul.wide.s32 	%rd27, %r86, 4;
	add.s64 	%rd28, %rd6, %rd27;
	ld.global.f32 	%f94, [%rd28+-32];
	sub.f32 	%f95, %f94, %f15;
	fma.rn.f32 	%f96, %f95, %f95, %f303;
	ld.global.f32 	%f97, [%rd28+-28];
	sub.f32 	%f98, %f97, %f15;
	fma.rn.f32 	%f99, %f98, %f98, %f96;
	ld.global.f32 	%f100, [%rd28+-24];
	sub.f32 	%f101, %f100, %f15;
	fma.rn.f32 	%f102, %f101, %f101, %f99;
	ld.global.f32 	%f103, [%rd28+-20];
	sub.f32 	%f104, %f103, %f15;
	fma.rn.f32 	%f105, %f104, %f104, %f102;
	ld.global.f32 	%f106, [%rd28+-16];
	sub.f32 	%f107, %f106, %f15;
	fma.rn.f32 	%f108, %f107, %f107, %f105;
	ld.global.f32 	%f109, [%rd28+-12];
	sub.f32 	%f110, %f109, %f15;
	fma.rn.f32 	%f111, %f110, %f110, %f108;
	ld.global.f32 	%f112, [%rd28+-8];
	sub.f32 	%f113, %f112, %f15;
	fma.rn.f32 	%f114, %f113, %f113, %f111;
	ld.global.f32 	%f115, [%rd28+-4];
	sub.f32 	%f116, %f115, %f15;
	fma.rn.f32 	%f117, %f116, %f116, %f114;
	ld.global.f32 	%f118, [%rd28];
	sub.f32 	%f119, %f118, %f15;
	fma.rn.f32 	%f120, %f119, %f119, %f117;
	ld.global.f32 	%f121, [%rd28+4];
	sub.f32 	%f122, %f121, %f15;
	fma.rn.f32 	%f123, %f122, %f122, %f120;
	ld.global.f32 	%f124, [%rd28+8];
	sub.f32 	%f125, %f124, %f15;
	fma.rn.f32 	%f126, %f125, %f125, %f123;
	ld.global.f32 	%f127, [%rd28+12];
	sub.f32 	%f128, %f127, %f15;
	fma.rn.f32 	%f129, %f128, %f128, %f126;
	ld.global.f32 	%f130, [%rd28+16];
	sub.f32 	%f131, %f130, %f15;
	fma.rn.f32 	%f132, %f131, %f131, %f129;
	ld.global.f32 	%f133, [%rd28+20];
	sub.f32 	%f134, %f133, %f15;
	fma.rn.f32 	%f135, %f134, %f134, %f132;
	ld.global.f32 	%f136, [%rd28+24];
	sub.f32 	%f137, %f136, %f15;
	fma.rn.f32 	%f138, %f137, %f137, %f135;
	ld.global.f32 	%f139, [%rd28+28];
	sub.f32 	%f140, %f139, %f15;
	fma.rn.f32 	%f303, %f140, %f140, %f138;
	add.s32 	%r87, %r87, 16;
	add.s32 	%r86, %r86, 16;
	setp.ne.s32 	%p15, %r87, 0;
	@%p15 bra 	$L__BB5_17;
$L__BB5_18:
	setp.eq.s32 	%p16, %r25, 0;
	@%p16 bra 	$L__BB5_27;
	and.b32  	%r33, %r60, 7;
	setp.lt.u32 	%p17, %r25, 8;
	@%p17 bra 	$L__BB5_21;
	add.s32 	%r71, %r89, %r24;
	mul.wide.s32 	%rd29, %r71, 4;
	add.s64 	%rd30, %rd3, %rd29;
	ld.global.f32 	%f142, [%rd30];
	sub.f32 	%f143, %f142, %f15;
	fma.rn.f32 	%f144, %f143, %f143, %f303;
	ld.global.f32 	%f145, [%rd30+4];
	sub.f32 	%f146, %f145, %f15;
	fma.rn.f32 	%f147, %f146, %f146, %f144;
	ld.global.f32 	%f148, [%rd30+8];
	sub.f32 	%f149, %f148, %f15;
	fma.rn.f32 	%f150, %f149, %f149, %f147;
	ld.global.f32 	%f151, [%rd30+12];
	sub.f32 	%f152, %f151, %f15;
	fma.rn.f32 	%f153, %f152, %f152, %f150;
	ld.global.f32 	%f154, [%rd30+16];
	sub.f32 	%f155, %f154, %f15;
	fma.rn.f32 	%f156, %f155, %f155, %f153;
	ld.global.f32 	%f157, [%rd30+20];
	sub.f32 	%f158, %f157, %f15;
	fma.rn.f32 	%f159, %f158, %f158, %f156;
	ld.global.f32 	%f160, [%rd30+24];
	sub.f32 	%f161, %f160, %f15;
	fma.rn.f32 	%f162, %f161, %f161, %f159;
	ld.global.f32 	%f163, [%rd30+28];
	sub.f32 	%f164, %f163, %f15;
	fma.rn.f32 	%f303, %f164, %f164, %f162;
	add.s32 	%r89, %r89, 8;
$L__BB5_21:
	setp.eq.s32 	%p18, %r33, 0;
	@%p18 bra 	$L__BB5_27;
	and.b32  	%r36, %r60, 3;
	setp.lt.u32 	%p19, %r33, 4;
	@%p19 bra 	$L__BB5_24;
	add.s32 	%r72, %r89, %r24;
	mul.wide.s32 	%rd31, %r72, 4;
	add.s64 	%rd32, %rd3, %rd31;
	ld.global.f32 	%f166, [%rd32];
	sub.f32 	%f167, %f166, %f15;
	fma.rn.f32 	%f168, %f167, %f167, %f303;
	ld.global.f32 	%f169, [%rd32+4];
	sub.f32 	%f170, %f169, %f15;
	fma.rn.f32 	%f171, %f170, %f170, %f168;
	ld.global.f32 	%f172, [%rd32+8];
	sub.f32 	%f173, %f172, %f15;
	fma.rn.f32 	%f174, %f173, %f173, %f171;
	ld.global.f32 	%f175, [%rd32+12];
	sub.f32 	%f176, %f175, %f15;
	fma.rn.f32 	%f303, %f176, %f176, %f174;
	add.s32 	%r89, %r89, 4;
$L__BB5_24:
	setp.eq.s32 	%p20, %r36, 0;
	@%p20 bra 	$L__BB5_27;
	add.s32 	%r92, %r89, %r24;
	neg.s32 	%r91, %r36;
$L__BB5_26:
	.pragma "nounroll";
	mul.wide.s32 	%rd33, %r92, 4;
	add.s64 	%rd34, %rd3, %rd33;
	ld.global.f32 	%f177, [%rd34];
	sub.f32 	%f178, %f177, %f15;
	fma.rn.f32 	%f303, %f178, %f178, %f303;
	add.s32 	%r92, %r92, 1;
	add.s32 	%r91, %r91, 1;
	setp.ne.s32 	%p21, %r91, 0;
	@%p21 bra 	$L__BB5_26;
$L__BB5_27:
	setp.lt.s32 	%p22, %r60, 1;
	div.rn.f32 	%f179, %f303, %f14;
	add.f32 	%f180, %f179, 0f3727C5AC;
	sqrt.rn.f32 	%f29, %f180;
	@%p22 bra 	$L__BB5_39;
	mad.lo.s32 	%r74, %r59, %r1, %r2;
	mul.lo.s32 	%r45, %r74, %r60;
	and.b32  	%r46, %r60, 7;
	setp.lt.u32 	%p23, %r60, 8;
	mov.b32 	%r96, 0;
	@%p23 bra 	$L__BB5_31;
	and.b32  	%r96, %r60, 2147483640;
	neg.s32 	%r94, %r96;
	add.s64 	%rd7, %rd3, 16;
	add.s64 	%rd8, %rd1, 16;
	add.s64 	%rd57, %rd4, 16;
	add.s64 	%rd56, %rd2, 16;
	mov.u32 	%r93, %r45;
$L__BB5_30:
	.pragma "nounroll";
	mul.wide.s32 	%rd35, %r93, 4;
	add.s64 	%rd36, %rd7, %rd35;
	add.s64 	%rd37, %rd8, %rd35;
	ld.global.f32 	%f181, [%rd57+-16];
	ld.global.f32 	%f182, [%rd36+-16];
	sub.f32 	%f183, %f182, %f15;
	mul.f32 	%f184, %f181, %f183;
	div.rn.f32 	%f185, %f184, %f29;
	ld.global.f32 	%f186, [%rd56+-16];
	add.f32 	%f187, %f186, %f185;
	st.global.f32 	[%rd37+-16], %f187;
	ld.global.f32 	%f188, [%rd57+-12];
	ld.global.f32 	%f189, [%rd36+-12];
	sub.f32 	%f190, %f189, %f15;
	mul.f32 	%f191, %f188, %f190;
	div.rn.f32 	%f192, %f191, %f29;
	ld.global.f32 	%f193, [%rd56+-12];
	add.f32 	%f194, %f193, %f192;
	st.global.f32 	[%rd37+-12], %f194;
	ld.global.f32 	%f195, [%rd57+-8];
	ld.global.f32 	%f196, [%rd36+-8];
	sub.f32 	%f197, %f196, %f15;
	mul.f32 	%f198, %f195, %f197;
	div.rn.f32 	%f199, %f198, %f29;
	ld.global.f32 	%f200, [%rd56+-8];
	add.f32 	%f201, %f200, %f199;
	st.global.f32 	[%rd37+-8], %f201;
	ld.global.f32 	%f202, [%rd57+-4];
	ld.global.f32 	%f203, [%rd36+-4];
	sub.f32 	%f204, %f203, %f15;
	mul.f32 	%f205, %f202, %f204;
	div.rn.f32 	%f206, %f205, %f29;
	ld.global.f32 	%f207, [%rd56+-4];
	add.f32 	%f208, %f207, %f206;
	st.global.f32 	[%rd37+-4], %f208;
	ld.global.f32 	%f209, [%rd57];
	ld.global.f32 	%f210, [%rd36];
	sub.f32 	%f211, %f210, %f15;
	mul.f32 	%f212, %f209, %f211;
	div.rn.f32 	%f213, %f212, %f29;
	ld.global.f32 	%f214, [%rd56];
	add.f32 	%f215, %f214, %f213;
	st.global.f32 	[%rd37], %f215;
	ld.global.f32 	%f216, [%rd57+4];
	ld.global.f32 	%f217, [%rd36+4];
	sub.f32 	%f218, %f217, %f15;
	mul.f32 	%f219, %f216, %f218;
	div.rn.f32 	%f220, %f219, %f29;
	ld.global.f32 	%f221, [%rd56+4];
	add.f32 	%f222, %f221, %f220;
	st.global.f32 	[%rd37+4], %f222;
	ld.global.f32 	%f223, [%rd57+8];
	ld.global.f32 	%f224, [%rd36+8];
	sub.f32 	%f225, %f224, %f15;
	mul.f32 	%f226, %f223, %f225;
	div.rn.f32 	%f227, %f226, %f29;
	ld.global.f32 	%f228, [%rd56+8];
	add.f32 	%f229, %f228, %f227;
	st.global.f32 	[%rd37+8], %f229;
	ld.global.f32 	%f230, [%rd57+12];
	ld.global.f32 	%f231, [%rd36+12];
	sub.f32 	%f232, %f231, %f15;
	mul.f32 	%f233, %f230, %f232;
	div.rn.f32 	%f234, %f233, %f29;
	ld.global.f32 	%f235, [%rd56+12];
	add.f32 	%f236, %f235, %f234;
	st.global.f32 	[%rd37+12], %f236;
	add.s32 	%r94, %r94, 8;
	add.s32 	%r93, %r93, 8;
	add.s64 	%rd57, %rd57, 32;
	add.s64 	%rd56, %rd56, 32;
	setp.ne.s32 	%p24, %r94, 0;
	@%p24 bra 	$L__BB5_30;
$L__BB5_31:
	setp.eq.s32 	%p25, %r46, 0;
	@%p25 bra 	$L__BB5_39;
	and.b32  	%r54, %r60, 3;
	setp.lt.u32 	%p26, %r46, 4;
	@%p26 bra 	$L__BB5_34;
	add.s32 	%r75, %r96, %r45;
	mul.wide.u32 	%rd38, %r96, 4;
	add.s64 	%rd39, %rd4, %rd38;
	ld.global.f32 	%f237, [%rd39];
	mul.wide.s32 	%rd40, %r75, 4;
	add.s64 	%rd41, %rd3, %rd40;
	ld.global.f32 	%f238, [%rd41];
	sub.f32 	%f239, %f238, %f15;
	mul.f32 	%f240, %f237, %f239;
	div.rn.f32 	%f241, %f240, %f29;
	add.s64 	%rd42, %rd2, %rd38;
	ld.global.f32 	%f242, [%rd42];
	add.f32 	%f243, %f242, %f241;
	add.s64 	%rd43, %rd1, %rd40;
	st.global.f32 	[%rd43], %f243;
	ld.global.f32 	%f244, [%rd39+4];
	ld.global.f32 	%f245, [%rd41+4];
	sub.f32 	%f246, %f245, %f15;
	mul.f32 	%f247, %f244, %f246;
	div.rn.f32 	%f248, %f247, %f29;
	ld.global.f32 	%f249, [%rd42+4];
	add.f32 	%f250, %f249, %f248;
	st.global.f32 	[%rd43+4], %f250;
	ld.global.f32 	%f251, [%rd39+8];
	ld.global.f32 	%f252, [%rd41+8];
	sub.f32 	%f253, %f252, %f15;
	mul.f32 	%f254, %f251, %f253;
	div.rn.f32 	%f255, %f254, %f29;
	ld.global.f32 	%f256, [%rd42+8];
	add.f32 	%f257, %f256, %f255;
	st.global.f32 	[%rd43+8], %f257;
	ld.global.f32 	%f258, [%rd39+12];
	ld.global.f32 	%f259, [%rd41+12];
	sub.f32 	%f260, %f259, %f15;
	mul.f32 	%f261, %f258, %f260;
	div.rn.f32 	%f262, %f261, %f29;
	ld.global.f32 	%f263, [%rd42+12];
	add.f32 	%f264, %f263, %f262;
	st.global.f32 	[%rd43+12], %f264;
	add.s32 	%r96, %r96, 4;
$L__BB5_34:
	setp.eq.s32 	%p27, %r54, 0;
	@%p27 bra 	$L__BB5_39;
	setp.eq.s32 	%p28, %r54, 1;
	@%p28 bra 	$L__BB5_37;
	add.s32 	%r76, %r96, %r45;
	mul.wide.u32 	%rd44, %r96, 4;
	add.s64 	%rd45, %rd4, %rd44;
	ld.global.f32 	%f265, [%rd45];
	mul.wide.s32 	%rd46, %r76, 4;
	add.s64 	%rd47, %rd3, %rd46;
	ld.global.f32 	%f266, [%rd47];
	sub.f32 	%f267, %f266, %f15;
	mul.f32 	%f268, %f265, %f267;
	div.rn.f32 	%f269, %f268, %f29;
	add.s64 	%rd48, %rd2, %rd44;
	ld.global.f32 	%f270, [%rd48];
	add.f32 	%f271, %f270, %f269;
	add.s64 	%rd49, %rd1, %rd46;
	st.global.f32 	[%rd49], %f271;
	ld.global.f32 	%f272, [%rd45+4];
	ld.global.f32 	%f273, [%rd47+4];
	sub.f32 	%f274, %f273, %f15;
	mul.f32 	%f275, %f272, %f274;
	div.rn.f32 	%f276, %f275, %f29;
	ld.global.f32 	%f277, [%rd48+4];
	add.f32 	%f278, %f277, %f276;
	st.global.f32 	[%rd49+4], %f278;
	add.s32 	%r96, %r96, 2;
$L__BB5_37:
	and.b32  	%r77, %r60, 1;
	setp.eq.b32 	%p29, %r77, 1;
	not.pred 	%p30, %p29;
	@%p30 bra 	$L__BB5_39;
	add.s32 	%r78, %r96, %r45;
	mul.wide.u32 	%rd50, %r96, 4;
	add.s64 	%rd51, %rd4, %rd50;
	ld.global.f32 	%f279, [%rd51];
	mul.wide.s32 	%rd52, %r78, 4;
	add.s64 	%rd53, %rd3, %rd52;
	ld.global.f32 	%f280, [%rd53];
	sub.f32 	%f281, %f280, %f15;
	mul.f32 	%f282, %f279, %f281;
	div.rn.f32 	%f283, %f282, %f29;
	add.s64 	%rd54, %rd2, %rd50;
	ld.global.f32 	%f284, [%rd54];
	add.f32 	%f285, %f284, %f283;
	add.s64 	%rd55, %rd1, %rd52;
	st.global.f32 	[%rd55], %f285;
$L__BB5_39:
	ret;

}
	// .globl	_Z11residualAddPfS_S_i
.visible .entry _Z11residualAddPfS_S_i(
	.param .u64 .ptr .align 1 _Z11residualAddPfS_S_i_param_0,
	.param .u64 .ptr .align 1 _Z11residualAddPfS_S_i_param_1,
	.param .u64 .ptr .align 1 _Z11residualAddPfS_S_i_param_2,
	.param .u32 _Z11residualAddPfS_S_i_param_3
)
{
	.reg .pred 	%p<2>;
	.reg .b32 	%r<6>;
	.reg .b32 	%f<4>;
	.reg .b64 	%rd<11>;

	ld.param.u64 	%rd1, [_Z11residualAddPfS_S_i_param_0];
	ld.param.u64 	%rd2, [_Z11residualAddPfS_S_i_param_1];
	ld.param.u64 	%rd3, [_Z11residualAddPfS_S_i_param_2];
	ld.param.u32 	%r2, [_Z11residualAddPfS_S_i_param_3];
	mov.u32 	%r3, %ctaid.x;
	mov.u32 	%r4, %ntid.x;
	mov.u32 	%r5, %tid.x;
	mad.lo.s32 	%r1, %r3, %r4, %r5;
	setp.ge.s32 	%p1, %r1, %r2;
	@%p1 bra 	$L__BB6_2;
	cvta.to.global.u64 	%rd4, %rd1;
	cvta.to.global.u64 	%rd5, %rd2;
	cvta.to.global.u64 	%rd6, %rd3;
	mul.wide.s32 	%rd7, %r1, 4;
	add.s64 	%rd8, %rd4, %rd7;
	ld.global.f32 	%f1, [%rd8];
	add.s64 	%rd9, %rd5, %rd7;
	ld.global.f32 	%f2, [%rd9];
	add.f32 	%f3, %f1, %f2;
	add.s64 	%rd10, %rd6, %rd7;
	st.global.f32 	[%rd10], %f3;
$L__BB6_2:
	ret;

}


// ===== COMPILED SASS (sm_100) =====

	.target	sm_100

	.elftype	@"ET_EXEC"


//--------------------- .note.nv.tkinfo           --------------------------
	.section	.note.nv.tkinfo,"",@"SHT_NOTE"
	.sectionflags	@"SHF_NOTE_NV_TKINFO"
	.tkinfo
        /*0018*/ 	.word	0x00000002
        /*0030*/ 	.string	""
        /*0030*/ 	.string	"ptxas"
        /*0030*/ 	.string	"Cuda compilation tools, release 13.0, V13.0.88"
        /*0030*/ 	.string	"Build cuda_13.0.r13.0/compiler.36424714_0"
        /*0030*/ 	.string	"-arch sm_100 -m 64 "



//--------------------- .note.nv.cuinfo           --------------------------
	.section	.note.nv.cuinfo,"",@"SHT_NOTE"
	.sectionflags	@"SHF_NOTE_NV_CUINFO"
        /*0018*/ 	.short	0x0002
        /*001a*/ 	.short	0x0064
        /*001c*/ 	.short	0x0082
	.zero		2


//--------------------- .nv.info                  --------------------------
	.section	.nv.info,"",@"SHT_CUDA_INFO"
	.align	4


	//----- nvinfo : EIATTR_REGCOUNT
	.align		4
        /*0000*/ 	.byte	0x04, 0x2f
        /*0002*/ 	.short	(.L_1 - .L_0)
	.align		4
.L_0:
        /*0004*/ 	.word	index@(_Z12attentionQKTPfS_S_iii)
        /*0008*/ 	.word	0x00000020


	//----- nvinfo : EIATTR_FRAME_SIZE
	.align		4
.L_1:
        /*000c*/ 	.byte	0x04, 0x11
        /*000e*/ 	.short	(.L_3 - .L_2)
	.align		4
.L_2:
        /*0010*/ 	.word	index@($__internal_4_$__cuda_sm3x_div_rn_noftz_f32_slowpath)
        /*0014*/ 	.word	0x00000000


	//----- nvinfo : EIATTR_FRAME_SIZE
	.align		4
.L_3:
        /*0018*/ 	.byte	0x04, 0x11
        /*001a*/ 	.short	(.L_5 - .L_4)
	.align		4
.L_4:
        /*001c*/ 	.word	index@($__internal_3_$__cuda_sm20_sqrt_rn_f32_slowpath)
        /*0020*/ 	.word	0x00000000


	//----- nvinfo : EIATTR_FRAME_SIZE
	.align		4
.L_5:
        /*0024*/ 	.byte	0x04, 0x11
        /*0026*/ 	.short	(.L_7 - .L_6)
	.align		4
.L_6:
        /*0028*/ 	.word	index@(_Z12attentionQKTPfS_S_iii)
        /*002c*/ 	.word	0x00000000


	//----- nvinfo : EIATTR_REGCOUNT
	.align		4
.L_7:
        /*0030*/ 	.byte	0x04, 0x2f
        /*0032*/ 	.short	(.L_9 - .L_8)
	.align		4
.L_8:
        /*0034*/ 	.word	index@(_Z7softmaxPfS_ii)
        /*0038*/ 	.word	0x0000001e


	//----- nvinfo : EIATTR_FRAME_SIZE
	.align		4
.L_9:
        /*003c*/ 	.byte	0x04, 0x11
        /*003e*/ 	.short	(.L_11 - .L_10)
	.align		4
.L_10:
        /*0040*/ 	.word	index@($__internal_2_$__cuda_sm3x_div_rn_noftz_f32_slowpath)
        /*0044*/ 	.word	0x00000000


	//----- nvinfo : EIATTR_FRAME_SIZE
	.align		4
.L_11:
        /*0048*/ 	.byte	0x04, 0x11
        /*004a*/ 	.short	(.L_13 - .L_12)
	.align		4
.L_12:
        /*004c*/ 	.word	index@(_Z7softmaxPfS_ii)
        /*0050*/ 	.word	0x00000000


	//----- nvinfo : EIATTR_REGCOUNT
	.align		4
.L_13:
        /*0054*/ 	.byte	0x04, 0x2f
        /*0056*/ 	.short	(.L_15 - .L_14)
	.align		4
.L_14:
        /*0058*/ 	.word	index@(_Z16attentionScoresVPfS_S_iii)
        /*005c*/ 	.word	0x00000020


	//----- nvinfo : EIATTR_FRAME_SIZE
	.align		4
.L_15:
        /*0060*/ 	.byte	0x04, 0x11
        /*0062*/ 	.short	(.L_17 - .L_16)
	.align		4
.L_16:
        /*0064*/ 	.word	index@(_Z16attentionScoresVPfS_S_iii)
        /*0068*/ 	.word	0x00000000


	//----- nvinfo : EIATTR_REGCOUNT
	.align		4
.L_17:
        /*006c*/ 	.byte	0x04, 0x2f
        /*006e*/ 	.short	(.L_19 - .L_18)
	.align		4
.L_18:
        /*0070*/ 	.word	index@(_Z9matmulFFNPfS_S_iii)
        /*0074*/ 	.word	0x00000020


	//----- nvinfo : EIATTR_FRAME_SIZE
	.align		4
.L_19:
        /*0078*/ 	.byte	0x04, 0x11
        /*007a*/ 	.short	(.L_21 - .L_20)
	.align		4
.L_20:
        /*007c*/ 	.word	index@(_Z9matmulFFNPfS_S_iii)
        /*0080*/ 	.word	0x00000000


	//----- nvinfo : EIATTR_REGCOUNT
	.align		4
.L_21:
        /*0084*/ 	.byte	0x04, 0x2f
        /*0086*/ 	.short	(.L_23 - .L_22)
	.align		4
.L_22:
        /*0088*/ 	.word	index@(_Z4geluPfS_i)
        /*008c*/ 	.word	0x0000000e


	//----- nvinfo : EIATTR_FRAME_SIZE
	.align		4
.L_23:
        /*0090*/ 	.byte	0x04, 0x11
        /*0092*/ 	.short	(.L_25 - .L_24)
	.align		4
.L_24:
        /*0094*/ 	.word	index@(_Z4geluPfS_i)
        /*0098*/ 	.word	0x00000000


	//----- nvinfo : EIATTR_REGCOUNT
	.align		4
.L_25:
        /*009c*/ 	.byte	0x04, 0x2f
        /*009e*/ 	.short	(.L_27 - .L_26)
	.align		4
.L_26:
        /*00a0*/ 	.word	index@(_Z9layerNormPfS_S_S_iii)
        /*00a4*/ 	.word	0x00000020


	//----- nvinfo : EIATTR_FRAME_SIZE
	.align		4
.L_27:
        /*00a8*/ 	.byte	0x04, 0x11
        /*00aa*/ 	.short	(.L_29 - .L_28)
	.align		4
.L_28:
        /*00ac*/ 	.word	index@($__internal_1_$__cuda_sm3x_div_rn_noftz_f32_slowpath)
        /*00b0*/ 	.word	0x00000000


	//----- nvinfo : EIATTR_FRAME_SIZE
	.align		4
.L_29:
        /*00b4*/ 	.byte	0x04, 0x11
        /*00b6*/ 	.short	(.L_31 - .L_30)
	.align		4
.L_30:
        /*00b8*/ 	.word	index@($__internal_0_$__cuda_sm20_sqrt_rn_f32_slowpath)
        /*00bc*/ 	.word	0x00000000


	//----- nvinfo : EIATTR_FRAME_SIZE
	.align		4
.L_31:
        /*00c0*/ 	.byte	0x04, 0x11
        /*00c2*/ 	.short	(.L_33 - .L_32)
	.align		4
.L_32:
        /*00c4*/ 	.word	index@(_Z9layerNormPfS_S_S_iii)
        /*00c8*/ 	.word	0x00000000


	//----- nvinfo : EIATTR_REGCOUNT
	.align		4
.L_33:
        /*00cc*/ 	.byte	0x04, 0x2f
        /*00ce*/ 	.short	(.L_35 - .L_34)
	.align		4
.L_34:
        /*00d0*/ 	.word	index@(_Z11residualAddPfS_S_i)
        /*00d4*/ 	.word	0x0000000c


	//----- nvinfo : EIATTR_FRAME_SIZE
	.align		4
.L_35:
        /*00d8*/ 	.byte	0x04, 0x11
        /*00da*/ 	.short	(.L_37 - .L_36)
	.align		4
.L_36:
        /*00dc*/ 	.word	index@(_Z11residualAddPfS_S_i)
        /*00e0*/ 	.word	0x00000000


	//----- nvinfo : EIATTR_MIN_STACK_SIZE
	.align		4
.L_37:
        /*00e4*/ 	.byte	0x04, 0x12
        /*00e6*/ 	.short	(.L_39 - .L_38)
	.align		4
.L_38:
        /*00e8*/ 	.word	index@(_Z11residualAddPfS_S_i)
        /*00ec*/ 	.word	0x00000000


	//----- nvinfo : EIATTR_MIN_STACK_SIZE
	.align		4
.L_39:
        /*00f0*/ 	.byte	0x04, 0x12
        /*00f2*/ 	.short	(.L_41 - .L_40)
	.align		4
.L_40:
        /*00f4*/ 	.word	index@(_Z9layerNormPfS_S_S_iii)
        /*00f8*/ 	.word	0x00000000


	//----- nvinfo : EIATTR_MIN_STACK_SIZE
	.align		4
.L_41:
        /*00fc*/ 	.byte	0x04, 0x12
        /*00fe*/ 	.short	(.L_43 - .L_42)
	.align		4
.L_42:
        /*0100*/ 	.word	index@(_Z4geluPfS_i)
        /*0104*/ 	.word	0x00000000


	//----- nvinfo : EIATTR_MIN_STACK_SIZE
	.align		4
.L_43:
        /*0108*/ 	.byte	0x04, 0x12
        /*010a*/ 	.short	(.L_45 - .L_44)
	.align		4
.L_44:
        /*010c*/ 	.word	index@(_Z9matmulFFNPfS_S_iii)
        /*0110*/ 	.word	0x00000000


	//----- nvinfo : EIATTR_MIN_STACK_SIZE
	.align		4
.L_45:
        /*0114*/ 	.byte	0x04, 0x12
        /*0116*/ 	.short	(.L_47 - .L_46)
	.align		4
.L_46:
        /*0118*/ 	.word	index@(_Z16attentionScoresVPfS_S_iii)
        /*011c*/ 	.word	0x00000000


	//----- nvinfo : EIATTR_MIN_STACK_SIZE
	.align		4
.L_47:
        /*0120*/ 	.byte	0x04, 0x12
        /*0122*/ 	.short	(.L_49 - .L_48)
	.align		4
.L_48:
        /*0124*/ 	.word	index@(_Z7softmaxPfS_ii)
        /*0128*/ 	.word	0x00000000


	//----- nvinfo : EIATTR_MIN_STACK_SIZE
	.align		4
.L_49:
        /*012c*/ 	.byte	0x04, 0x12
        /*012e*/ 	.short	(.L_51 - .L_50)
	.align		4
.L_50:
        /*0130*/ 	.word	index@(_Z12attentionQKTPfS_S_iii)
        /*0134*/ 	.word	0x00000000
.L_51:


//--------------------- .nv.compat                --------------------------
	.section	.nv.compat,"",@"SHT_CUDA_COMPAT_INFO"
	.align	4
        /*0000*/ 	.byte	0x02, 0x09, 0x00, 0x00, 0x02, 0x02, 0x01, 0x00, 0x02, 0x05, 0x05, 0x00, 0x03, 0x07, 0x01, 0x01
        /*0010*/ 	.byte	0x02, 0x03, 0x00, 0x00, 0x02, 0x06, 0x01, 0x00, 0x04, 0x0b, 0x08, 0x00, 0x01, 0x00, 0x00, 0x00
        /*0020*/ 	.byte	0x00, 0x00, 0x00, 0x00


//--------------------- .nv.info._Z11residualAddPfS_S_i --------------------------
	.section	.nv.info._Z11residualAddPfS_S_i,"",@"SHT_CUDA_INFO"
	.sectionflags	@""
	.align	4


	//----- nvinfo : EIATTR_CUDA_API_VERSION
	.align		4
        /*0000*/ 	.byte	0x04, 0x37
        /*0002*/ 	.short	(.L_53 - .L_52)
.L_52:
        /*0004*/ 	.word	0x00000082


	//----- nvinfo : EIATTR_KPARAM_INFO
	.align		4
.L_53:
        /*0008*/ 	.byte	0x04, 0x17
        /*000a*/ 	.short	(.L_55 - .L_54)
.L_54:
        /*000c*/ 	.word	0x00000000
        /*0010*/ 	.short	0x0003
        /*0012*/ 	.short	0x0018
        /*0014*/ 	.byte	0x00, 0xf0, 0x11, 0x00


	//----- nvinfo : EIATTR_KPARAM_INFO
	.align		4
.L_55:
        /*0018*/ 	.byte	0x04, 0x17
        /*001a*/ 	.short	(.L_57 - .L_56)
.L_56:
        /*001c*/ 	.word	0x00000000
        /*0020*/ 	.short	0x0002
        /*0022*/ 	.short	0x0010
        /*0024*/ 	.byte	0x00, 0xf5, 0x21, 0x00


	//----- nvinfo : EIATTR_KPARAM_INFO
	.align		4
.L_57:
        /*0028*/ 	.byte	0x04, 0x17
        /*002a*/ 	.short	(.L_59 - .L_58)
.L_58:
        /*002c*/ 	.word	0x00000000
        /*0030*/ 	.short	0x0001
        /*0032*/ 	.short	0x0008
        /*0034*/ 	.byte	0x00, 0xf5, 0x21, 0x00


	//----- nvinfo : EIATTR_KPARAM_INFO
	.align		4
.L_59:
        /*0038*/ 	.byte	0x04, 0x17
        /*003a*/ 	.short	(.L_61 - .L_60)
.L_60:
        /*003c*/ 	.word	0x00000000
        /*0040*/ 	.short	0x0000
        /*0042*/ 	.short	0x0000
        /*0044*/ 	.byte	0x00, 0xf5, 0x21, 0x00


	//----- nvinfo : EIATTR_SPARSE_MMA_MASK
	.align		4
.L_61:
        /*0048*/ 	.byte	0x03, 0x50
        /*004a*/ 	.short	0x0000


	//----- nvinfo : EIATTR_MAXREG_COUNT
	.align		4
        /*004c*/ 	.byte	0x03, 0x1b
        /*004e*/ 	.short	0x00ff


	//----- nvinfo : EIATTR_MERCURY_ISA_VERSION
	.align		4
        /*0050*/ 	.byte	0x03, 0x5f
        /*0052*/ 	.short	0x0101


	//----- nvinfo : EIATTR_VRC_CTA_INIT_COUNT
	.align		4
        /*0054*/ 	.byte	0x02, 0x4a
	.zero		1
	.zero		1


	//----- nvinfo : EIATTR_EXIT_INSTR_OFFSETS
	.align		4
        /*0058*/ 	.byte	0x04, 0x1c
        /*005a*/ 	.short	(.L_63 - .L_62)


	//   ....[0]....
.L_62:
        /*005c*/ 	.word	0x00000070


	//   ....[1]....
        /*0060*/ 	.word	0x00000130


	//----- nvinfo : EIATTR_CBANK_PARAM_SIZE
	.align		4
.L_63:
        /*0064*/ 	.byte	0x03, 0x19
        /*0066*/ 	.short	0x001c


	//----- nvinfo : EIATTR_PARAM_CBANK
	.align		4
        /*0068*/ 	.byte	0x04, 0x0a
        /*006a*/ 	.short	(.L_65 - .L_64)
	.align		4
.L_64:
        /*006c*/ 	.word	index@(.nv.constant0._Z11residualAddPfS_S_i)
        /*0070*/ 	.short	0x0380
        /*0072*/ 	.short	0x001c


	//----- nvinfo : EIATTR_SW_WAR
	.align		4
.L_65:
        /*0074*/ 	.byte	0x04, 0x36
        /*0076*/ 	.short	(.L_67 - .L_66)
.L_66:
        /*0078*/ 	.word	0x00000008
.L_67:


//--------------------- .nv.info._Z9layerNormPfS_S_S_iii --------------------------
	.section	.nv.info._Z9layerNormPfS_S_S_iii,"",@"SHT_CUDA_INFO"
	.sectionflags	@""
	.align	4


	//----- nvinfo : EIATTR_CUDA_API_VERSION
	.align		4
        /*0000*/ 	.byte	0x04, 0x37
        /*0002*/ 	.short	(.L_69 - .L_68)
.L_68:
        /*0004*/ 	.word	0x00000082


	//----- nvinfo : EIATTR_KPARAM_INFO
	.align		4
.L_69:
        /*0008*/ 	.byte	0x04, 0x17
        /*000a*/ 	.short	(.L_71 - .L_70)
.L_70:
        /*000c*/ 	.word	0x00000000
        /*0010*/ 	.short	0x0006
        /*0012*/ 	.short	0x0028
        /*0014*/ 	.byte	0x00, 0xf0, 0x11, 0x00


	//----- nvinfo : EIATTR_KPARAM_INFO
	.align		4
.L_71:
        /*0018*/ 	.byte	0x04, 0x17
        /*001a*/ 	.short	(.L_73 - .L_72)
.L_72:
        /*001c*/ 	.word	0x00000000
        /*0020*/ 	.short	0x0005
        /*0022*/ 	.short	0x0024
        /*0024*/ 	.byte	0x00, 0xf0, 0x11, 0x00


	//----- nvinfo : EIATTR_KPARAM_INFO
	.align		4
.L_73:
        /*0028*/ 	.byte	0x04, 0x17
        /*002a*/ 	.short	(.L_75 - .L_74)
.L_74:
        /*002c*/ 	.word	0x00000000
        /*0030*/ 	.short	0x0004
        /*0032*/ 	.short	0x0020
        /*0034*/ 	.byte	0x00, 0xf0, 0x11, 0x00


	//----- nvinfo : EIATTR_KPARAM_INFO
	.align		4
.L_75:
        /*0038*/ 	.byte	0x04, 0x17
        /*003a*/ 	.short	(.L_77 - .L_76)
.L_76:
        /*003c*/ 	.word	0x00000000
        /*0040*/ 	.short	0x0003
        /*0042*/ 	.short	0x0018
        /*0044*/ 	.byte	0x00, 0xf5, 0x21, 0x00


	//----- nvinfo : EIATTR_KPARAM_INFO
	.align		4
.L_77:
        /*0048*/ 	.byte	0x04, 0x17
        /*004a*/ 	.short	(.L_79 - .L_78)
.L_78:
        /*004c*/ 	.word	0x00000000
        /*0050*/ 	.short	0x0002
        /*0052*/ 	.short	0x0010
        /*0054*/ 	.byte	0x00, 0xf5, 0x21, 0x00


	//----- nvinfo : EIATTR_KPARAM_INFO
	.align		4
.L_79:
        /*0058*/ 	.byte	0x04, 0x17
        /*005a*/ 	.short	(.L_81 - .L_80)
.L_80:
        /*005c*/ 	.word	0x00000000
        /*0060*/ 	.short	0x0001
        /*0062*/ 	.short	0x0008
        /*0064*/ 	.byte	0x00, 0xf5, 0x21, 0x00


	//----- nvinfo : EIATTR_KPARAM_INFO
	.align		4
.L_81:
        /*0068*/ 	.byte	0x04, 0x17
        /*006a*/ 	.short	(.L_83 - .L_82)
.L_82:
        /*006c*/ 	.word	0x00000000
        /*0070*/ 	.short	0x0000
        /*0072*/ 	.short	0x0000
        /*0074*/ 	.byte	0x00, 0xf5, 0x21, 0x00


	//----- nvinfo : EIATTR_SPARSE_MMA_MASK
	.align		4
.L_83:
        /*0078*/ 	.byte	0x03, 0x50
        /*007a*/ 	.short	0x0000


	//----- nvinfo : EIATTR_MAXREG_COUNT
	.align		4
        /*007c*/ 	.byte	0x03, 0x1b
        /*007e*/ 	.short	0x00ff


	//----- nvinfo : EIATTR_MERCURY_ISA_VERSION
	.align		4
        /*0080*/ 	.byte	0x03, 0x5f
        /*0082*/ 	.short	0x0101


	//----- nvinfo : EIATTR_VRC_CTA_INIT_COUNT
	.align		4
        /*0084*/ 	.byte	0x02, 0x4a
	.zero		1
	.zero		1


	//----- nvinfo : EIATTR_EXIT_INSTR_OFFSETS
	.align		4
        /*0088*/ 	.byte	0x04, 0x1c
        /*008a*/ 	.short	(.L_85 - .L_84)


	//   ....[0]....
.L_84:
        /*008c*/ 	.word	0x00000090


	//   ....[1]....
        /*0090*/ 	.word	0x00001330


	//   ....[2]....
        /*0094*/ 	.word	0x00002040


	//   ....[3]....
        /*0098*/ 	.word	0x00002680


	//   ....[4]....
        /*009c*/ 	.word	0x00002a20


	//   ....[5]....
        /*00a0*/ 	.word	0x00002c00


	//----- nvinfo : EIATTR_CRS_STACK_SIZE
	.align		4
.L_85:
        /*00a4*/ 	.byte	0x04, 0x1e
        /*00a6*/ 	.short	(.L_87 - .L_86)
.L_86:
        /*00a8*/ 	.word	0x00000000


	//----- nvinfo : EIATTR_CBANK_PARAM_SIZE
	.align		4
.L_87:
        /*00ac*/ 	.byte	0x03, 0x19
        /*00ae*/ 	.short	0x002c


	//----- nvinfo : EIATTR_PARAM_CBANK
	.align		4
        /*00b0*/ 	.byte	0x04, 0x0a
        /*00b2*/ 	.short	(.L_89 - .L_88)
	.align		4
.L_88:
        /*00b4*/ 	.word	index@(.nv.constant0._Z9layerNormPfS_S_S_iii)
        /*00b8*/ 	.short	0x0380
        /*00ba*/ 	.short	0x002c


	//----- nvinfo : EIATTR_SW_WAR
	.align		4
.L_89:
        /*00bc*/ 	.byte	0x04, 0x36
        /*00be*/ 	.short	(.L_91 - .L_90)
.L_90:
        /*00c0*/ 	.word	0x00000008
.L_91:


//--------------------- .nv.info._Z4geluPfS_i     --------------------------
	.section	.nv.info._Z4geluPfS_i,"",@"SHT_CUDA_INFO"
	.sectionflags	@""
	.align	4


	//----- nvinfo : EIATTR_CUDA_API_VERSION
	.align		4
        /*0000*/ 	.byte	0x04, 0x37
        /*0002*/ 	.short	(.L_93 - .L_92)
.L_92:
        /*0004*/ 	.word	0x00000082


	//----- nvinfo : EIATTR_KPARAM_INFO
	.align		4
.L_93:
        /*0008*/ 	.byte	0x04, 0x17
        /*000a*/ 	.short	(.L_95 - .L_94)
.L_94:
        /*000c*/ 	.word	0x00000000
        /*0010*/ 	.short	0x0002
        /*0012*/ 	.short	0x0010
        /*0014*/ 	.byte	0x00, 0xf0, 0x11, 0x00


	//----- nvinfo : EIATTR_KPARAM_INFO
	.align		4
.L_95:
        /*0018*/ 	.byte	0x04, 0x17
        /*001a*/ 	.short	(.L_97 - .L_96)
.L_96:
        /*001c*/ 	.word	0x00000000
        /*0020*/ 	.short	0x0001
        /*0022*/ 	.short	0x0008
        /*0024*/ 	.byte	0x00, 0xf5, 0x21, 0x00


	//----- nvinfo : EIATTR_KPARAM_INFO
	.align		4
.L_97:
        /*0028*/ 	.byte	0x04, 0x17
        /*002a*/ 	.short	(.L_99 - .L_98)
.L_98:
        /*002c*/ 	.word	0x00000000
        /*0030*/ 	.short	0x0000
        /*0032*/ 	.short	0x0000
        /*0034*/ 	.byte	0x00, 0xf5, 0x21, 0x00


	//----- nvinfo : EIATTR_SPARSE_MMA_MASK
	.align		4
.L_99:
        /*0038*/ 	.byte	0x03, 0x50
        /*003a*/ 	.short	0x0000


	//----- nvinfo : EIATTR_MAXREG_COUNT
	.align		4
        /*003c*/ 	.byte	0x03, 0x1b
        /*003e*/ 	.short	0x00ff


	//----- nvinfo : EIATTR_MERCURY_ISA_VERSION
	.align		4
        /*0040*/ 	.byte	0x03, 0x5f
        /*0042*/ 	.short	0x0101


	//----- nvinfo : EIATTR_VRC_CTA_INIT_COUNT
	.align		4
        /*0044*/ 	.byte	0x02, 0x4a
	.zero		1
	.zero		1


	//----- nvinfo : EIATTR_EXIT_INSTR_OFFSETS
	.align		4
        /*0048*/ 	.byte	0x04, 0x1c
        /*004a*/ 	.short	(.L_101 - .L_100)


	//   ....[0]....
.L_100:
        /*004c*/ 	.word	0x00000070


	//   ....[1]....
        /*0050*/ 	.word	0x00000270


	//----- nvinfo : EIATTR_CBANK_PARAM_SIZE
	.align		4
.L_101:
        /*0054*/ 	.byte	0x03, 0x19
        /*0056*/ 	.short	0x0014


	//----- nvinfo : EIATTR_PARAM_CBANK
	.align		4
        /*0058*/ 	.byte	0x04, 0x0a
        /*005a*/ 	.short	(.L_103 - .L_102)
	.align		4
.L_102:
        /*005c*/ 	.word	index@(.nv.constant0._Z4geluPfS_i)
        /*0060*/ 	.short	0x0380
        /*0062*/ 	.short	0x0014


	//----- nvinfo : EIATTR_SW_WAR
	.align		4
.L_103:
        /*0064*/ 	.byte	0x04, 0x36
        /*0066*/ 	.short	(.L_105 - .L_104)
.L_104:
        /*0068*/ 	.word	0x00000008
.L_105:


//--------------------- .nv.info._Z9matmulFFNPfS_S_iii --------------------------
	.section	.nv.info._Z9matmulFFNPfS_S_iii,"",@"SHT_CUDA_INFO"
	.sectionflags	@""
	.align	4


	//----- nvinfo : EIATTR_CUDA_API_VERSION
	.align		4
        /*0000*/ 	.byte	0x04, 0x37
        /*0002*/ 	.short	(.L_107 - .L_106)
.L_106:
        /*0004*/ 	.word	0x00000082


	//----- nvinfo : EIATTR_KPARAM_INFO
	.align		4
.L_107:
        /*0008*/ 	.byte	0x04, 0x17
        /*000a*/ 	.short	(.L_109 - .L_108)
.L_108:
        /*000c*/ 	.word	0x00000000
        /*0010*/ 	.short	0x0005
        /*0012*/ 	.short	0x0020
        /*0014*/ 	.byte	0x00, 0xf0, 0x11, 0x00


	//----- nvinfo : EIATTR_KPARAM_INFO
	.align		4
.L_109:
        /*0018*/ 	.byte	0x04, 0x17
        /*001a*/ 	.short	(.L_111 - .L_110)
.L_110:
        /*001c*/ 	.word	0x00000000
        /*0020*/ 	.short	0x0004
        /*0022*/ 	.short	0x001c
        /*0024*/ 	.byte	0x00, 0xf0, 0x11, 0x00


	//----- nvinfo : EIATTR_KPARAM_INFO
	.align		4
.L_111:
        /*0028*/ 	.byte	0x04, 0x17
        /*002a*/ 	.short	(.L_113 - .L_112)
.L_112:
        /*002c*/ 	.word	0x00000000
        /*0030*/ 	.short	0x0003
        /*0032*/ 	.short	0x0018
        /*0034*/ 	.byte	0x00, 0xf0, 0x11, 0x00


	//----- nvinfo : EIATTR_KPARAM_INFO
	.align		4
.L_113:
        /*0038*/ 	.byte	0x04, 0x17
        /*003a*/ 	.short	(.L_115 - .L_114)
.L_114:
        /*003c*/ 	.word	0x00000000
        /*0040*/ 	.short	0x0002
        /*0042*/ 	.short	0x0010
        /*0044*/ 	.byte	0x00, 0xf5, 0x21, 0x00


	//----- nvinfo : EIATTR_KPARAM_INFO
	.align		4
.L_115:
        /*0048*/ 	.byte	0x04, 0x17
        /*004a*/ 	.short	(.L_117 - .L_116)
.L_116:
        /*004c*/ 	.word	0x00000000
        /*0050*/ 	.short	0x0001
        /*0052*/ 	.short	0x0008
        /*0054*/ 	.byte	0x00, 0xf5, 0x21, 0x00


	//----- nvinfo : EIATTR_KPARAM_INFO
	.align		4
.L_117:
        /*0058*/ 	.byte	0x04, 0x17
        /*005a*/ 	.short	(.L_119 - .L_118)
.L_118:
        /*005c*/ 	.word	0x00000000
        /*0060*/ 	.short	0x0000
        /*0062*/ 	.short	0x0000
        /*0064*/ 	.byte	0x00, 0xf5, 0x21, 0x00


	//----- nvinfo : EIATTR_SPARSE_MMA_MASK
	.align		4
.L_119:
        /*0068*/ 	.byte	0x03, 0x50
        /*006a*/ 	.short	0x0000


	//----- nvinfo : EIATTR_MAXREG_COUNT
	.align		4
        /*006c*/ 	.byte	0x03, 0x1b
        /*006e*/ 	.short	0x00ff


	//----- nvinfo : EIATTR_MERCURY_ISA_VERSION
	.align		4
        /*0070*/ 	.byte	0x03, 0x5f
        /*0072*/ 	.short	0x0101


	//----- nvinfo : EIATTR_VRC_CTA_INIT_COUNT
	.align		4
        /*0074*/ 	.byte	0x02, 0x4a
	.zero		1
	.zero		1


	//----- nvinfo : EIATTR_EXIT_INSTR_OFFSETS
	.align		4
        /*0078*/ 	.byte	0x04, 0x1c
        /*007a*/ 	.short	(.L_121 - .L_120)


	//   ....[0]....
.L_120:
        /*007c*/ 	.word	0x000000c0


	//   ....[1]....
        /*0080*/ 	.word	0x000008e0


	//----- nvinfo : EIATTR_CBANK_PARAM_SIZE
	.align		4
.L_121:
        /*0084*/ 	.byte	0x03, 0x19
        /*0086*/ 	.short	0x0024


	//----- nvinfo : EIATTR_PARAM_CBANK
	.align		4
        /*0088*/ 	.byte	0x04, 0x0a
        /*008a*/ 	.short	(.L_123 - .L_122)
	.align		4
.L_122:
        /*008c*/ 	.word	index@(.nv.constant0._Z9matmulFFNPfS_S_iii)
        /*0090*/ 	.short	0x0380
        /*0092*/ 	.short	0x0024


	//----- nvinfo : EIATTR_SW_WAR
	.align		4
.L_123:
        /*0094*/ 	.byte	0x04, 0x36
        /*0096*/ 	.short	(.L_125 - .L_124)
.L_124:
        /*0098*/ 	.word	0x00000008
.L_125:


//--------------------- .nv.info._Z16attentionScoresVPfS_S_iii --------------------------
	.section	.nv.info._Z16attentionScoresVPfS_S_iii,"",@"SHT_CUDA_INFO"
	.sectionflags	@""
	.align	4


	//----- nvinfo : EIATTR_CUDA_API_VERSION
	.align		4
        /*0000*/ 	.byte	0x04, 0x37
        /*0002*/ 	.short	(.L_127 - .L_126)
.L_126:
        /*0004*/ 	.word	0x00000082


	//----- nvinfo : EIATTR_KPARAM_INFO
	.align		4
.L_127:
        /*0008*/ 	.byte	0x04, 0x17
        /*000a*/ 	.short	(.L_129 - .L_128)
.L_128:
        /*000c*/ 	.word	0x00000000
        /*0010*/ 	.short	0x0005
        /*0012*/ 	.short	0x0020
        /*0014*/ 	.byte	0x00, 0xf0, 0x11, 0x00


	//----- nvinfo : EIATTR_KPARAM_INFO
	.align		4
.L_129:
        /*0018*/ 	.byte	0x04, 0x17
        /*001a*/ 	.short	(.L_131 - .L_130)
.L_130:
        /*001c*/ 	.word	0x00000000
        /*0020*/ 	.short	0x0004
        /*0022*/ 	.short	0x001c
        /*0024*/ 	.byte	0x00, 0xf0, 0x11, 0x00


	//----- nvinfo : EIATTR_KPARAM_INFO
	.align		4
.L_131:
        /*0028*/ 	.byte	0x04, 0x17
        /*002a*/ 	.short	(.L_133 - .L_132)
.L_132:
        /*002c*/ 	.word	0x00000000
        /*0030*/ 	.short	0x0003
        /*0032*/ 	.short	0x0018
        /*0034*/ 	.byte	0x00, 0xf0, 0x11, 0x00


	//----- nvinfo : EIATTR_KPARAM_INFO
	.align		4
.L_133:
        /*0038*/ 	.byte	0x04, 0x17
        /*003a*/ 	.short	(.L_135 - .L_134)
.L_134:
        /*003c*/ 	.word	0x00000000
        /*0040*/ 	.short	0x0002
        /*0042*/ 	.short	0x0010
        /*0044*/ 	.byte	0x00, 0xf5, 0x21, 0x00


	//----- nvinfo : EIATTR_KPARAM_INFO
	.align		4
.L_135:
        /*0048*/ 	.byte	0x04, 0x17
        /*004a*/ 	.short	(.L_137 - .L_136)
.L_136:
        /*004c*/ 	.word	0x00000000
        /*0050*/ 	.short	0x0001
        /*0052*/ 	.short	0x0008
        /*0054*/ 	.byte	0x00, 0xf5, 0x21, 0x00


	//----- nvinfo : EIATTR_KPARAM_INFO
	.align		4
.L_137:
        /*0058*/ 	.byte	0x04, 0x17
        /*005a*/ 	.short	(.L_139 - .L_138)
.L_138:
        /*005c*/ 	.word	0x00000000
        /*0060*/ 	.short	0x0000
        /*0062*/ 	.short	0x0000
        /*0064*/ 	.byte	0x00, 0xf5, 0x21, 0x00


	//----- nvinfo : EIATTR_SPARSE_MMA_MASK
	.align		4
.L_139:
        /*0068*/ 	.byte	0x03, 0x50
        /*006a*/ 	.short	0x0000


	//----- nvinfo : EIATTR_MAXREG_COUNT
	.align		4
        /*006c*/ 	.byte	0x03, 0x1b
        /*006e*/ 	.short	0x00ff


	//----- nvinfo : EIATTR_MERCURY_ISA_VERSION
	.align		4
        /*0070*/ 	.byte	0x03, 0x5f
        /*0072*/ 	.short	0x0101


	//----- nvinfo : EIATTR_VRC_CTA_INIT_COUNT
	.align		4
        /*0074*/ 	.byte	0x02, 0x4a
	.zero		1
	.zero		1


	//----- nvinfo : EIATTR_EXIT_INSTR_OFFSETS
	.align		4
        /*0078*/ 	.byte	0x04, 0x1c
        /*007a*/ 	.short	(.L_141 - .L_140)


	//   ....[0]....
.L_140:
        /*007c*/ 	.word	0x00000100


	//   ....[1]....
        /*0080*/ 	.word	0x000008a0


	//----- nvinfo : EIATTR_CBANK_PARAM_SIZE
	.align		4
.L_141:
        /*0084*/ 	.byte	0x03, 0x19
        /*0086*/ 	.short	0x0024


	//----- nvinfo : EIATTR_PARAM_CBANK
	.align		4
        /*0088*/ 	.byte	0x04, 0x0a
        /*008a*/ 	.short	(.L_143 - .L_142)
	.align		4
.L_142:
        /*008c*/ 	.word	index@(.nv.constant0._Z16attentionScoresVPfS_S_iii)
        /*0090*/ 	.short	0x0380
        /*0092*/ 	.short	0x0024


	//----- nvinfo : EIATTR_SW_WAR
	.align		4
.L_143:
        /*0094*/ 	.byte	0x04, 0x36
        /*0096*/ 	.short	(.L_145 - .L_144)
.L_144:
        /*0098*/ 	.word	0x00000008
.L_145:


//--------------------- .nv.info._Z7softmaxPfS_ii --------------------------
	.section	.nv.info._Z7softmaxPfS_ii,"",@"SHT_CUDA_INFO"
	.sectionflags	@""
	.align	4


	//----- nvinfo : EIATTR_CUDA_API_VERSION
	.align		4
        /*0000*/ 	.byte	0x04, 0x37
        /*0002*/ 	.short	(.L_147 - .L_146)
.L_146:
        /*0004*/ 	.word	0x00000082


	//----- nvinfo : EIATTR_KPARAM_INFO
	.align		4
.L_147:
        /*0008*/ 	.byte	0x04, 0x17
        /*000a*/ 	.short	(.L_149 - .L_148)
.L_148:
        /*000c*/ 	.word	0x00000000
        /*0010*/ 	.short	0x0003
        /*0012*/ 	.short	0x0014
        /*0014*/ 	.byte	0x00, 0xf0, 0x11, 0x00


	//----- nvinfo : EIATTR_KPARAM_INFO
	.align		4
.L_149:
        /*0018*/ 	.byte	0x04, 0x17
        /*001a*/ 	.short	(.L_151 - .L_150)
.L_150:
        /*001c*/ 	.word	0x00000000
        /*0020*/ 	.short	0x0002
        /*0022*/ 	.short	0x0010
        /*0024*/ 	.byte	0x00, 0xf0, 0x11, 0x00


	//----- nvinfo : EIATTR_KPARAM_INFO
	.align		4
.L_151:
        /*0028*/ 	.byte	0x04, 0x17
        /*002a*/ 	.short	(.L_153 - .L_152)
.L_152:
        /*002c*/ 	.word	0x00000000
        /*0030*/ 	.short	0x0001
        /*0032*/ 	.short	0x0008
        /*0034*/ 	.byte	0x00, 0xf5, 0x21, 0x00


	//----- nvinfo : EIATTR_KPARAM_INFO
	.align		4
.L_153:
        /*0038*/ 	.byte	0x04, 0x17
        /*003a*/ 	.short	(.L_155 - .L_154)
.L_154:
        /*003c*/ 	.word	0x00000000
        /*0040*/ 	.short	0x0000
        /*0042*/ 	.short	0x0000
        /*0044*/ 	.byte	0x00, 0xf5, 0x21, 0x00


	//----- nvinfo : EIATTR_SPARSE_MMA_MASK
	.align		4
.L_155:
        /*0048*/ 	.byte	0x03, 0x50
        /*004a*/ 	.short	0x0000


	//----- nvinfo : EIATTR_MAXREG_COUNT
	.align		4
        /*004c*/ 	.byte	0x03, 0x1b
        /*004e*/ 	.short	0x00ff


	//----- nvinfo : EIATTR_MERCURY_ISA_VERSION
	.align		4
        /*0050*/ 	.byte	0x03, 0x5f
        /*0052*/ 	.short	0x0101


	//----- nvinfo : EIATTR_VRC_CTA_INIT_COUNT
	.align		4
        /*0054*/ 	.byte	0x02, 0x4a
	.zero		1
	.zero		1


	//----- nvinfo : EIATTR_EXIT_INSTR_OFFSETS
	.align		4
        /*0058*/ 	.byte	0x04, 0x1c
        /*005a*/ 	.short	(.L_157 - .L_156)


	//   ....[0]....
.L_156:
        /*005c*/ 	.word	0x00000090


	//   ....[1]....
        /*0060*/ 	.word	0x00001660


	//   ....[2]....
        /*0064*/ 	.word	0x00002720


	//   ....[3]....
        /*0068*/ 	.word	0x00002f80


	//   ....[4]....
        /*006c*/ 	.word	0x00003400


	//   ....[5]....
        /*0070*/ 	.word	0x00003580


	//----- nvinfo : EIATTR_CRS_STACK_SIZE
	.align		4
.L_157:
        /*0074*/ 	.byte	0x04, 0x1e
        /*0076*/ 	.short	(.L_159 - .L_158)
.L_158:
        /*0078*/ 	.word	0x00000000


	//----- nvinfo : EIATTR_CBANK_PARAM_SIZE
	.align		4
.L_159:
        /*007c*/ 	.byte	0x03, 0x19
        /*007e*/ 	.short	0x0018


	//----- nvinfo : EIATTR_PARAM_CBANK
	.align		4
        /*0080*/ 	.byte	0x04, 0x0a
        /*0082*/ 	.short	(.L_161 - .L_160)
	.align		4
.L_160:
        /*0084*/ 	.word	index@(.nv.constant0._Z7softmaxPfS_ii)
        /*0088*/ 	.short	0x0380
        /*008a*/ 	.short	0x0018


	//----- nvinfo : EIATTR_SW_WAR
	.align		4
.L_161:
        /*008c*/ 	.byte	0x04, 0x36
        /*008e*/ 	.short	(.L_163 - .L_162)
.L_162:
        /*0090*/ 	.word	0x00000008
.L_163:


//--------------------- .nv.info._Z12attentionQKTPfS_S_iii --------------------------
	.section	.nv.info._Z12attentionQKTPfS_S_iii,"",@"SHT_CUDA_INFO"
	.sectionflags	@""
	.align	4


	//----- nvinfo : EIATTR_CUDA_API_VERSION
	.align		4
        /*0000*/ 	.byte	0x04, 0x37
        /*0002*/ 	.short	(.L_165 - .L_164)
.L_164:
        /*0004*/ 	.word	0x00000082


	//----- nvinfo : EIATTR_KPARAM_INFO
	.align		4
.L_165:
        /*0008*/ 	.byte	0x04, 0x17
        /*000a*/ 	.short	(.L_167 - .L_166)
.L_166:
        /*000c*/ 	.word	0x00000000
        /*0010*/ 	.short	0x0005
        /*0012*/ 	.short	0x0020
        /*0014*/ 	.byte	0x00, 0xf0, 0x11, 0x00


	//----- nvinfo : EIATTR_KPARAM_INFO
	.align		4
.L_167:
        /*0018*/ 	.byte	0x04, 0x17
        /*001a*/ 	.short	(.L_169 - .L_168)
.L_168:
        /*001c*/ 	.word	0x00000000
        /*0020*/ 	.short	0x0004
        /*0022*/ 	.short	0x001c
        /*0024*/ 	.byte	0x00, 0xf0, 0x11, 0x00


	//----- nvinfo : EIATTR_KPARAM_INFO
	.align		4
.L_169:
        /*0028*/ 	.byte	0x04, 0x17
        /*002a*/ 	.short	(.L_171 - .L_170)
.L_170:
        /*002c*/ 	.word	0x00000000
        /*0030*/ 	.short	0x0003
        /*0032*/ 	.short	0x0018
        /*0034*/ 	.byte	0x00, 0xf0, 0x11, 0x00


	//----- nvinfo : EIATTR_KPARAM_INFO
	.align		4
.L_171:
        /*0038*/ 	.byte	0x04, 0x17
        /*003a*/ 	.short	(.L_173 - .L_172)
.L_172:
        /*003c*/ 	.word	0x00000000
        /*0040*/ 	.short	0x0002
        /*0042*/ 	.short	0x0010
        /*0044*/ 	.byte	0x00, 0xf5, 0x21, 0x00


	//----- nvinfo : EIATTR_KPARAM_INFO
	.align		4
.L_173:
        /*0048*/ 	.byte	0x04, 0x17
        /*004a*/ 	.short	(.L_175 - .L_174)
.L_174:
        /*004c*/ 	.word	0x00000000
        /*0050*/ 	.short	0x0001
        /*0052*/ 	.short	0x0008
        /*0054*/ 	.byte	0x00, 0xf5, 0x21, 0x00


	//----- nvinfo : EIATTR_KPARAM_INFO
	.align		4
.L_175:
        /*0058*/ 	.byte	0x04, 0x17
        /*005a*/ 	.short	(.L_177 - .L_176)
.L_176:
        /*005c*/ 	.word	0x00000000
        /*0060*/ 	.short	0x0000
        /*0062*/ 	.short	0x0000
        /*0064*/ 	.byte	0x00, 0xf5, 0x21, 0x00


	//----- nvinfo : EIATTR_SPARSE_MMA_MASK
	.align		4
.L_177:
        /*0068*/ 	.byte	0x03, 0x50
        /*006a*/ 	.short	0x0000


	//----- nvinfo : EIATTR_MAXREG_COUNT
	.align		4
        /*006c*/ 	.byte	0x03, 0x1b
        /*006e*/ 	.short	0x00ff


	//----- nvinfo : EIATTR_MERCURY_ISA_VERSION
	.align		4
        /*0070*/ 	.byte	0x03, 0x5f
        /*0072*/ 	.short	0x0101


	//----- nvinfo : EIATTR_VRC_CTA_INIT_COUNT
	.align		4
        /*0074*/ 	.byte	0x02, 0x4a
	.zero		1
	.zero		1


	//----- nvinfo : EIATTR_EXIT_INSTR_OFFSETS
	.align		4
        /*0078*/ 	.byte	0x04, 0x1c
        /*007a*/ 	.short	(.L_179 - .L_178)


	//   ....[0]....
.L_178:
        /*007c*/ 	.word	0x000000e0


	//   ....[1]....
        /*0080*/ 	.word	0x00000d00


	//----- nvinfo : EIATTR_CRS_STACK_SIZE
	.align		4
.L_179:
        /*0084*/ 	.byte	0x04, 0x1e
        /*0086*/ 	.short	(.L_181 - .L_180)
.L_180:
        /*0088*/ 	.word	0x00000000


	//----- nvinfo : EIATTR_CBANK_PARAM_SIZE
	.align		4
.L_181:
        /*008c*/ 	.byte	0x03, 0x19
        /*008e*/ 	.short	0x0024


	//----- nvinfo : EIATTR_PARAM_CBANK
	.align		4
        /*0090*/ 	.byte	0x04, 0x0a
        /*0092*/ 	.short	(.L_183 - .L_182)
	.align		4
.L_182:
        /*0094*/ 	.word	index@(.nv.constant0._Z12attentionQKTPfS_S_iii)
        /*0098*/ 	.short	0x0380
        /*009a*/ 	.short	0x0024


	//----- nvinfo : EIATTR_SW_WAR
	.align		4
.L_183:
        /*009c*/ 	.byte	0x04, 0x36
        /*009e*/ 	.short	(.L_185 - .L_184)
.L_184:
        /*00a0*/ 	.word	0x00000008
.L_185:


//--------------------- .nv.callgraph             --------------------------
	.section	.nv.callgraph,"",@"SHT_CUDA_CALLGRAPH"
	.align	4
	.sectionentsize	8
	.align		4
        /*0000*/ 	.word	0x00000000
	.align		4
        /*0004*/ 	.word	0xffffffff
	.align		4
        /*0008*/ 	.word	0x00000000
	.align		4
        /*000c*/ 	.word	0xfffffffe
	.align		4
        /*0010*/ 	.word	0x00000000
	.align		4
        /*0014*/ 	.word	0xfffffffd
	.align		4
        /*0018*/ 	.word	0x00000000
	.align		4
        /*001c*/ 	.word	0xfffffffc


//--------------------- .text._Z11residualAddPfS_S_i --------------------------
	.section	.text._Z11residualAddPfS_S_i,"ax",@progbits
	.align	128
        .global         _Z11residualAddPfS_S_i
        .type           _Z11residualAddPfS_S_i,@function
        .size           _Z11residualAddPfS_S_i,(.L_x_192 - _Z11residualAddPfS_S_i)
        .other          _Z11residualAddPfS_S_i,@"STO_CUDA_ENTRY STV_DEFAULT"
_Z11residualAddPfS_S_i:
.text._Z11residualAddPfS_S_i:
[----:B------:R-:W-:Y:S01]  /*0000*/  LDC R1, c[0x0][0x37c] ;  /* 0x0000df00ff017b82 */ /* 0x000fe20000000800 */
[----:B------:R-:W0:Y:S07]  /*0010*/  S2R R0, SR_TID.X ;  /* 0x0000000000007919 */ /* 0x000e2e0000002100 */
[----:B------:R-:W0:Y:S01]  /*0020*/  S2UR UR4, SR_CTAID.X ;  /* 0x00000000000479c3 */ /* 0x000e220000002500 */
[----:B------:R-:W1:Y:S07]  /*0030*/  LDCU UR5, c[0x0][0x398] ;  /* 0x00007300ff0577ac */ /* 0x000e6e0008000800 */
[----:B------:R-:W0:Y:S02]  /*0040*/  LDC R9, c[0x0][0x360] ;  /* 0x0000d800ff097b82 */ /* 0x000e240000000800 */
[----:B0-----:R-:W-:-:S05]  /*0050*/  IMAD R9, R9, UR4, R0 ;  /* 0x0000000409097c24 */ /* 0x001fca000f8e0200 */
[----:B-1----:R-:W-:-:S13]  /*0060*/  ISETP.GE.AND P0, PT, R9, UR5, PT ;  /* 0x0000000509007c0c */ /* 0x002fda000bf06270 */
[----:B------:R-:W-:Y:S05]  /*0070*/  @P0 EXIT ;  /* 0x000000000000094d */ /* 0x000fea0003800000 */
[----:B------:R-:W0:Y:S01]  /*0080*/  LDC.64 R2, c[0x0][0x380] ;  /* 0x0000e000ff027b82 */ /* 0x000e220000000a00 */
[----:B------:R-:W1:Y:S07]  /*0090*/  LDCU.64 UR4, c[0x0][0x358] ;  /* 0x00006b00ff0477ac */ /* 0x000e6e0008000a00 */
[----:B------:R-:W2:Y:S08]  /*00a0*/  LDC.64 R4, c[0x0][0x388] ;  /* 0x0000e200ff047b82 */ /* 0x000eb00000000a00 */
[----:B------:R-:W3:Y:S01]  /*00b0*/  LDC.64 R6, c[0x0][0x390] ;  /* 0x0000e400ff067b82 */ /* 0x000ee20000000a00 */
[----:B0-----:R-:W-:-:S06]  /*00c0*/  IMAD.WIDE R2, R9, 0x4, R2 ;  /* 0x0000000409027825 */ /* 0x001fcc00078e0202 */
[----:B-1----:R-:W4:Y:S01]  /*00d0*/  LDG.E R2, desc[UR4][R2.64] ;  /* 0x0000000402027981 */ /* 0x002f22000c1e1900 */
[----:B--2---:R-:W-:-:S06]  /*00e0*/  IMAD.WIDE R4, R9, 0x4, R4 ;  /* 0x0000000409047825 */ /* 0x004fcc00078e0204 */
[----:B------:R-:W4:Y:S01]  /*00f0*/  LDG.E R5, desc[UR4][R4.64] ;  /* 0x0000000404057981 */ /* 0x000f22000c1e1900 */
[----:B---3--:R-:W-:-:S04]  /*0100*/  IMAD.WIDE R6, R9, 0x4, R6 ;  /* 0x0000000409067825 */ /* 0x008fc800078e0206 */
[----:B----4-:R-:W-:-:S05]  /*0110*/  FADD R9, R2, R5 ;  /* 0x0000000502097221 */ /* 0x010fca0000000000 */
[----:B------:R-:W-:Y:S01]  /*0120*/  STG.E desc[UR4][R6.64], R9 ;  /* 0x0000000906007986 */ /* 0x000fe2000c101904 */
[----:B------:R-:W-:Y:S05]  /*0130*/  EXIT ;  /* 0x000000000000794d */ /* 0x000fea0003800000 */
.L_x_0:
[----:B------:R-:W-:-:S00]  /*0140*/  BRA `(.L_x_0) ;  /* 0xfffffffc00fc7947 */ /* 0x000fc0000383ffff */
[----:B------:R-:W-:-:S00]  /*0150*/  NOP ;  /* 0x0000000000007918 */ /* 0x000fc00000000000 */
        /* <DEDUP_REMOVED lines=10> */
.L_x_192:


//--------------------- .text._Z9layerNormPfS_S_S_iii --------------------------
	.section	.text._Z9layerNormPfS_S_S_iii,"ax",@progbits
	.align	128
        .global         _Z9layerNormPfS_S_S_iii
        .type           _Z9layerNormPfS_S_S_iii,@function
        .size           _Z9layerNormPfS_S_S_iii,(.L_x_188 - _Z9layerNormPfS_S_S_iii)
        .other          _Z9layerNormPfS_S_S_iii,@"STO_CUDA_ENTRY STV_DEFAULT"
_Z9layerNormPfS_S_S_iii:
.text._Z9layerNormPfS_S_S_iii:
[----:B------:R-:W-:Y:S01]  /*0000*/  LDC R1, c[0x0][0x37c] ;  /* 0x0000df00ff017b82 */ /* 0x000fe20000000800 */
[----:B------:R-:W0:Y:S07]  /*0010*/  S2R R3, SR_TID.X ;  /* 0x0000000000037919 */ /* 0x000e2e0000002100 */
[----:B------:R-:W0:Y:S08]  /*0020*/  S2UR UR4, SR_CTAID.X ;  /* 0x00000000000479c3 */ /* 0x000e300000002500 */
[----:B------:R-:W0:Y:S08]  /*0030*/  LDC R6, c[0x0][0x360] ;  /* 0x0000d800ff067b82 */ /* 0x000e300000000800 */
[----:B------:R-:W1:Y:S08]  /*0040*/  LDC.64 R4, c[0x0][0x3a0] ;  /* 0x0000e800ff047b82 */ /* 0x000e700000000a00 */
[----:B------:R-:W2:Y:S01]  /*0050*/  S2UR UR10, SR_CTAID.Y ;  /* 0x00000000000a79c3 */ /* 0x000ea20000002600 */
[----:B0-----:R-:W-:-:S05]  /*0060*/  IMAD R6, R6, UR4, R3 ;  /* 0x0000000406067c24 */ /* 0x001fca000f8e0203 */
[----:B-1----:R-:W-:-:S04]  /*0070*/  ISETP.GE.AND P0, PT, R6, R5, PT ;  /* 0x000000050600720c */ /* 0x002fc80003f06270 */
[----:B--2---:R-:W-:-:S13]  /*0080*/  ISETP.LE.OR P0, PT, R4, UR10, P0 ;  /* 0x0000000a04007c0c */ /* 0x004fda0008703670 */
[----:B------:R-:W-:Y:S05]  /*0090*/  @P0 EXIT ;  /* 0x000000000000094d */ /* 0x000fea0003800000 */
[----:B------:R-:W0:Y:S01]  /*00a0*/  LDCU UR11, c[0x0][0x3a8] ;  /* 0x00007500ff0b77ac */ /* 0x000e220008000800 */
[----:B------:R-:W-:Y:S01]  /*00b0*/  HFMA2 R3, -RZ, RZ, 0, 0 ;  /* 0x00000000ff037431 */ /* 0x000fe200000001ff */
[----:B------:R-:W1:Y:S01]  /*00c0*/  LDCU.64 UR20, c[0x0][0x358] ;  /* 0x00006b00ff1477ac */ /* 0x000e620008000a00 */
[----:B0-----:R-:W-:-:S09]  /*00d0*/  UISETP.GE.AND UP0, UPT, UR11, 0x1, UPT ;  /* 0x000000010b00788c */ /* 0x001fd2000bf06270 */
[----:B-1----:R-:W-:Y:S05]  /*00e0*/  BRA.U !UP0, `(.L_x_1) ;  /* 0x0000000508ac7547 */ /* 0x002fea000b800000 */
[----:B------:R-:W-:Y:S01]  /*00f0*/  UISETP.GE.U32.AND UP2, UPT, UR11, 0x10, UPT ;  /* 0x000000100b00788c */ /* 0x000fe2000bf46070 */
[----:B------:R-:W-:Y:S01]  /*0100*/  IMAD R0, R5, UR10, R6 ;  /* 0x0000000a05007c24 */ /* 0x000fe2000f8e0206 */
[----:B------:R-:W-:Y:S01]  /*0110*/  ULOP3.LUT UR8, UR11, 0xf, URZ, 0xc0, !UPT ;  /* 0x0000000f0b087892 */ /* 0x000fe2000f8ec0ff */
[----:B------:R-:W-:Y:S01]  /*0120*/  MOV R3, RZ ;  /* 0x000000ff00037202 */ /* 0x000fe20000000f00 */
[----:B------:R-:W-:Y:S01]  /*0130*/  UMOV UR4, URZ ;  /* 0x000000ff00047c82 */ /* 0x000fe20008000000 */
[----:B------:R-:W-:Y:S01]  /*0140*/  IMAD R0, R0, UR11, RZ ;  /* 0x0000000b00007c24 */ /* 0x000fe2000f8e02ff */
[----:B------:R-:W-:-:S03]  /*0150*/  UISETP.NE.AND UP1, UPT, UR8, URZ, UPT ;  /* 0x000000ff0800728c */ /* 0x000fc6000bf25270 */
[----:B------:R-:W-:Y:S08]  /*0160*/  BRA.U !UP2, `(.L_x_2) ;  /* 0x000000010ab87547 */ /* 0x000ff0000b800000 */
[----:B------:R-:W0:Y:S01]  /*0170*/  LDCU.64 UR6, c[0x0][0x380] ;  /* 0x00007000ff0677ac */ /* 0x000e220008000a00 */
[----:B------:R-:W-:Y:S02]  /*0180*/  MOV R3, RZ ;  /* 0x000000ff00037202 */ /* 0x000fe40000000f00 */
[----:B------:R-:W-:Y:S01]  /*0190*/  MOV R2, R0 ;  /* 0x0000000000027202 */ /* 0x000fe20000000f00 */
[----:B------:R-:W-:-:S04]  /*01a0*/  ULOP3.LUT UR4, UR11, 0x7ffffff0, URZ, 0xc0, !UPT ;  /* 0x7ffffff00b047892 */ /* 0x000fc8000f8ec0ff */
[----:B------:R-:W-:Y:S02]  /*01b0*/  UIADD3 UR9, UPT, UPT, -UR4, URZ, URZ ;  /* 0x000000ff04097290 */ /* 0x000fe4000fffe1ff */
[----:B0-----:R-:W-:-:S04]  /*01c0*/  UIADD3 UR5, UP2, UPT, UR6, 0x20, URZ ;  /* 0x0000002006057890 */ /* 0x001fc8000ff5e0ff */
[----:B------:R-:W-:-:S12]  /*01d0*/  UIADD3.X UR6, UPT, UPT, URZ, UR7, URZ, UP2, !UPT ;  /* 0x00000007ff067290 */ /* 0x000fd800097fe4ff */
.L_x_3:
[----:B------:R-:W-:Y:S02]  /*01e0*/  MOV R4, UR5 ;  /* 0x0000000500047c02 */ /* 0x000fe40008000f00 */
[----:B------:R-:W-:-:S03]  /*01f0*/  MOV R5, UR6 ;  /* 0x0000000600057c02 */ /* 0x000fc60008000f00 */
[----:B------:R-:W-:-:S05]  /*0200*/  IMAD.WIDE R4, R2, 0x4, R4 ;  /* 0x0000000402047825 */ /* 0x000fca00078e0204 */
[----:B------:R-:W2:Y:S04]  /*0210*/  LDG.E R16, desc[UR20][R4.64+-0x20] ;  /* 0xffffe01404107981 */ /* 0x000ea8000c1e1900 */
[----:B------:R-:W3:Y:S04]  /*0220*/  LDG.E R15, desc[UR20][R4.64+-0x1c] ;  /* 0xffffe414040f7981 */ /* 0x000ee8000c1e1900 */
[----:B------:R-:W4:Y:S04]  /*0230*/  LDG.E R18, desc[UR20][R4.64+-0x18] ;  /* 0xffffe81404127981 */ /* 0x000f28000c1e1900 */
[----:B------:R-:W5:Y:S04]  /*0240*/  LDG.E R20, desc[UR20][R4.64+-0x14] ;  /* 0xffffec1404147981 */ /* 0x000f68000c1e1900 */
        /* <DEDUP_REMOVED lines=11> */
[----:B------:R-:W5:Y:S01]  /*0300*/  LDG.E R14, desc[UR20][R4.64+0x1c] ;  /* 0x00001c14040e7981 */ /* 0x000f62000c1e1900 */
[----:B------:R-:W-:Y:S01]  /*0310*/  UIADD3 UR9, UPT, UPT, UR9, 0x10, URZ ;  /* 0x0000001009097890 */ /* 0x000fe2000fffe0ff */
[----:B------:R-:W-:-:S03]  /*0320*/  IADD3 R2, PT, PT, R2, 0x10, RZ ;  /* 0x0000001002027810 */ /* 0x000fc60007ffe0ff */
[----:B------:R-:W-:Y:S01]  /*0330*/  UISETP.NE.AND UP2, UPT, UR9, URZ, UPT ;  /* 0x000000ff0900728c */ /* 0x000fe2000bf45270 */
[----:B--2---:R-:W-:-:S04]  /*0340*/  FADD R16, R16, R3 ;  /* 0x0000000310107221 */ /* 0x004fc80000000000 */
[----:B---3--:R-:W-:-:S04]  /*0350*/  FADD R15, R16, R15 ;  /* 0x0000000f100f7221 */ /* 0x008fc80000000000 */
[----:B----4-:R-:W-:-:S04]  /*0360*/  FADD R15, R15, R18 ;  /* 0x000000120f0f7221 */ /* 0x010fc80000000000 */
[----:B-----5:R-:W-:-:S04]  /*0370*/  FADD R15, R15, R20 ;  /* 0x000000140f0f7221 */ /* 0x020fc80000000000 */
[----:B------:R-:W-:-:S04]  /*0380*/  FADD R15, R15, R22 ;  /* 0x000000160f0f7221 */ /* 0x000fc80000000000 */
        /* <DEDUP_REMOVED lines=10> */
[----:B------:R-:W-:Y:S01]  /*0430*/  FADD R3, R7, R14 ;  /* 0x0000000e07037221 */ /* 0x000fe20000000000 */
[----:B------:R-:W-:Y:S06]  /*0440*/  BRA.U UP2, `(.L_x_3) ;  /* 0xfffffffd02647547 */ /* 0x000fec000b83ffff */
.L_x_2:
[----:B------:R-:W-:Y:S05]  /*0450*/  BRA.U !UP1, `(.L_x_1) ;  /* 0x0000000109d07547 */ /* 0x000fea000b800000 */
[----:B------:R-:W-:Y:S02]  /*0460*/  UISETP.GE.U32.AND UP1, UPT, UR8, 0x8, UPT ;  /* 0x000000080800788c */ /* 0x000fe4000bf26070 */
[----:B------:R-:W-:-:S04]  /*0470*/  ULOP3.LUT UR6, UR11, 0x7, URZ, 0xc0, !UPT ;  /* 0x000000070b067892 */ /* 0x000fc8000f8ec0ff */
[----:B------:R-:W-:-:S03]  /*0480*/  UISETP.NE.AND UP2, UPT, UR6, URZ, UPT ;  /* 0x000000ff0600728c */ /* 0x000fc6000bf45270 */
[----:B------:R-:W-:Y:S08]  /*0490*/  BRA.U !UP1, `(.L_x_4) ;  /* 0x0000000109507547 */ /* 0x000ff0000b800000 */
[----:B------:R-:W0:Y:S01]  /*04a0*/  LDC.64 R4, c[0x0][0x380] ;  /* 0x0000e000ff047b82 */ /* 0x000e220000000a00 */
[----:B------:R-:W-:-:S05]  /*04b0*/  IADD3 R7, PT, PT, R0, UR4, RZ ;  /* 0x0000000400077c10 */ /* 0x000fca000fffe0ff */
[----:B0-----:R-:W-:-:S05]  /*04c0*/  IMAD.WIDE R4, R7, 0x4, R4 ;  /* 0x0000000407047825 */ /* 0x001fca00078e0204 */
[----:B------:R-:W2:Y:S04]  /*04d0*/  LDG.E R2, desc[UR20][R4.64] ;  /* 0x0000001404027981 */ /* 0x000ea8000c1e1900 */
[----:B------:R-:W3:Y:S04]  /*04e0*/  LDG.E R7, desc[UR20][R4.64+0x4] ;  /* 0x0000041404077981 */ /* 0x000ee8000c1e1900 */
[----:B------:R-:W4:Y:S04]  /*04f0*/  LDG.E R9, desc[UR20][R4.64+0x8] ;  /* 0x0000081404097981 */ /* 0x000f28000c1e1900 */
[----:B------:R-:W5:Y:S04]  /*0500*/  LDG.E R11, desc[UR20][R4.64+0xc] ;  /* 0x00000c14040b7981 */ /* 0x000f68000c1e1900 */
[----:B------:R-:W5:Y:S04]  /*0510*/  LDG.E R13, desc[UR20][R4.64+0x10] ;  /* 0x00001014040d7981 */ /* 0x000f68000c1e1900 */
[----:B------:R-:W5:Y:S04]  /*0520*/  LDG.E R15, desc[UR20][R4.64+0x14] ;  /* 0x00001414040f7981 */ /* 0x000f68000c1e1900 */
[----:B------:R-:W5:Y:S04]  /*0530*/  LDG.E R17, desc[UR20][R4.64+0x18] ;  /* 0x0000181404117981 */ /* 0x000f68000c1e1900 */
[----:B------:R-:W5:Y:S01]  /*0540*/  LDG.E R19, desc[UR20][R4.64+0x1c] ;  /* 0x00001c1404137981 */ /* 0x000f62000c1e1900 */
[----:B------:R-:W-:Y:S01]  /*0550*/  UIADD3 UR4, UPT, UPT, UR4, 0x8, URZ ;  /* 0x0000000804047890 */ /* 0x000fe2000fffe0ff */
[----:B--2---:R-:W-:-:S04]  /*0560*/  FADD R2, R3, R2 ;  /* 0x0000000203027221 */ /* 0x004fc80000000000 */
[----:B---3--:R-:W-:-:S04]  /*0570*/  FADD R2, R2, R7 ;  /* 0x0000000702027221 */ /* 0x008fc80000000000 */
[----:B----4-:R-:W-:-:S04]  /*0580*/  FADD R2, R2, R9 ;  /* 0x0000000902027221 */ /* 0x010fc80000000000 */
[----:B-----5:R-:W-:-:S04]  /*0590*/  FADD R2, R2, R11 ;  /* 0x0000000b02027221 */ /* 0x020fc80000000000 */
[----:B------:R-:W-:-:S04]  /*05a0*/  FADD R2, R2, R13 ;  /* 0x0000000d02027221 */ /* 0x000fc80000000000 */
[----:B------:R-:W-:-:S04]  /*05b0*/  FADD R2, R2, R15 ;  /* 0x0000000f02027221 */ /* 0x000fc80000000000 */
[----:B------:R-:W-:-:S04]  /*05c0*/  FADD R2, R2, R17 ;  /* 0x0000001102027221 */ /* 0x000fc80000000000 */
[----:B------:R-:W-:-:S07]  /*05d0*/  FADD R3, R2, R19 ;  /* 0x0000001302037221 */ /* 0x000fce0000000000 */
.L_x_4:
        /* <DEDUP_REMOVED lines=11> */
[----:B------:R-:W5:Y:S01]  /*0690*/  LDG.E R11, desc[UR20][R4.64+0xc] ;  /* 0x00000c14040b7981 */ /* 0x000f62000c1e1900 */
[----:B------:R-:W-:Y:S01]  /*06a0*/  UIADD3 UR4, UPT, UPT, UR4, 0x4, URZ ;  /* 0x0000000404047890 */ /* 0x000fe2000fffe0ff */
[----:B--2---:R-:W-:-:S04]  /*06b0*/  FADD R2, R3, R2 ;  /* 0x0000000203027221 */ /* 0x004fc80000000000 */
[----:B---3--:R-:W-:-:S04]  /*06c0*/  FADD R2, R2, R7 ;  /* 0x0000000702027221 */ /* 0x008fc80000000000 */
[----:B----4-:R-:W-:-:S04]  /*06d0*/  FADD R2, R2, R9 ;  /* 0x0000000902027221 */ /* 0x010fc80000000000 */
[----:B-----5:R-:W-:-:S07]  /*06e0*/  FADD R3, R2, R11 ;  /* 0x0000000b02037221 */ /* 0x020fce0000000000 */
.L_x_5:
[----:B------:R-:W-:Y:S05]  /*06f0*/  BRA.U !UP2, `(.L_x_1) ;  /* 0x000000010a287547 */ /* 0x000fea000b800000 */
[----:B------:R-:W0:Y:S01]  /*0700*/  LDC.64 R8, c[0x0][0x380] ;  /* 0x0000e000ff087b82 */ /* 0x000e220000000a00 */
[----:B------:R-:W-:Y:S01]  /*0710*/  IADD3 R7, PT, PT, R0, UR4, RZ ;  /* 0x0000000400077c10 */ /* 0x000fe2000fffe0ff */
[----:B------:R-:W-:-:S12]  /*0720*/  UIADD3 UR5, UPT, UPT, -UR5, URZ, URZ ;  /* 0x000000ff05057290 */ /* 0x000fd8000fffe1ff */
.L_x_6:
[----:B0-----:R-:W-:-:S06]  /*0730*/  IMAD.WIDE R4, R7, 0x4, R8 ;  /* 0x0000000407047825 */ /* 0x001fcc00078e0208 */
[----:B------:R-:W2:Y:S01]  /*0740*/  LDG.E R4, desc[UR20][R4.64] ;  /* 0x0000001404047981 */ /* 0x000ea2000c1e1900 */
[----:B------:R-:W-:Y:S01]  /*0750*/  UIADD3 UR5, UPT, UPT, UR5, 0x1, URZ ;  /* 0x0000000105057890 */ /* 0x000fe2000fffe0ff */
[----:B------:R-:W-:-:S03]  /*0760*/  IADD3 R7, PT, PT, R7, 0x1, RZ ;  /* 0x0000000107077810 */ /* 0x000fc60007ffe0ff */
[----:B------:R-:W-:Y:S01]  /*0770*/  UISETP.NE.AND UP1, UPT, UR5, URZ, UPT ;  /* 0x000000ff0500728c */ /* 0x000fe2000bf25270 */
[----:B--2---:R-:W-:-:S08]  /*0780*/  FADD R3, R4, R3 ;  /* 0x0000000304037221 */ /* 0x004fd00000000000 */
[----:B------:R-:W-:Y:S05]  /*0790*/  BRA.U UP1, `(.L_x_6) ;  /* 0xfffffffd01e47547 */ /* 0x000fea000b83ffff */
.L_x_1:
[----:B------:R-:W-:Y:S01]  /*07a0*/  I2FP.F32.S32 R5, UR11 ;  /* 0x0000000b00057c45 */ /* 0x000fe20008201400 */
[----:B------:R-:W-:Y:S03]  /*07b0*/  BSSY.RECONVERGENT B2, `(.L_x_7) ;  /* 0x000000d000027945 */ /* 0x000fe60003800200 */
[----:B------:R-:W0:Y:S08]  /*07c0*/  MUFU.RCP R4, R5 ;  /* 0x0000000500047308 */ /* 0x000e300000001000 */
[----:B------:R-:W1:Y:S01]  /*07d0*/  FCHK P0, R3, R5 ;  /* 0x0000000503007302 */ /* 0x000e620000000000 */
[----:B0-----:R-:W-:-:S04]  /*07e0*/  FFMA R7, -R5, R4, 1 ;  /* 0x3f80000005077423 */ /* 0x001fc80000000104 */
[----:B------:R-:W-:-:S04]  /*07f0*/  FFMA R4, R4, R7, R4 ;  /* 0x0000000704047223 */ /* 0x000fc80000000004 */
[----:B------:R-:W-:-:S04]  /*0800*/  FFMA R0, R4, R3, RZ ;  /* 0x0000000304007223 */ /* 0x000fc800000000ff */
[----:B------:R-:W-:-:S04]  /*0810*/  FFMA R7, -R5, R0, R3 ;  /* 0x0000000005077223 */ /* 0x000fc80000000103 */
[----:B------:R-:W-:Y:S01]  /*0820*/  FFMA R4, R4, R7, R0 ;  /* 0x0000000704047223 */ /* 0x000fe20000000000 */
[----:B-1----:R-:W-:Y:S06]  /*0830*/  @!P0 BRA `(.L_x_8) ;  /* 0x0000000000108947 */ /* 0x002fec0003800000 */
[----:B------:R-:W-:Y:S02]  /*0840*/  MOV R0, R5 ;  /* 0x0000000500007202 */ /* 0x000fe40000000f00 */
[----:B------:R-:W-:-:S07]  /*0850*/  MOV R2, 0x870 ;  /* 0x0000087000027802 */ /* 0x000fce0000000f00 */
[----:B------:R-:W-:Y:S05]  /*0860*/  CALL.REL.NOINC `($__internal_1_$__cuda_sm3x_div_rn_noftz_f32_slowpath) ;  /* 0x0000002400447944 */ /* 0x000fea0003c00000 */
[----:B------:R-:W-:-:S07]  /*0870*/  MOV R4, R0 ;  /* 0x0000000000047202 */ /* 0x000fce0000000f00 */
.L_x_8:
[----:B------:R-:W-:Y:S05]  /*0880*/  BSYNC.RECONVERGENT B2 ;  /* 0x0000000000027941 */ /* 0x000fea0003800200 */
.L_x_7:
[----:B------:R-:W-:Y:S01]  /*0890*/  HFMA2 R8, -RZ, RZ, 0, 0 ;  /* 0x00000000ff087431 */ /* 0x000fe200000001ff */
[----:B------:R-:W-:Y:S06]  /*08a0*/  BRA.U !UP0, `(.L_x_9) ;  /* 0x0000000908287547 */ /* 0x000fec000b800000 */
[----:B------:R-:W0:Y:S01]  /*08b0*/  LDCU UR5, c[0x0][0x3a8] ;  /* 0x00007500ff0577ac */ /* 0x000e220008000800 */
[----:B------:R-:W1:Y:S01]  /*08c0*/  LDC R3, c[0x0][0x3a4] ;  /* 0x0000e900ff037b82 */ /* 0x000e620000000800 */
[----:B------:R-:W-:Y:S01]  /*08d0*/  MOV R8, RZ ;  /* 0x000000ff00087202 */ /* 0x000fe20000000f00 */
[----:B------:R-:W-:Y:S01]  /*08e0*/  UMOV UR4, URZ ;  /* 0x000000ff00047c82 */ /* 0x000fe20008000000 */
[----:B0-----:R-:W-:Y:S02]  /*08f0*/  UISETP.GE.U32.AND UP1, UPT, UR5, 0x10, UPT ;  /* 0x000000100500788c */ /* 0x001fe4000bf26070 */
[----:B------:R-:W-:-:S04]  /*0900*/  ULOP3.LUT UR9, UR5, 0xf, URZ, 0xc0, !UPT ;  /* 0x0000000f05097892 */ /* 0x000fc8000f8ec0ff */
[----:B------:R-:W-:Y:S01]  /*0910*/  UISETP.NE.AND UP0, UPT, UR9, URZ, UPT ;  /* 0x000000ff0900728c */ /* 0x000fe2000bf05270 */
[----:B-1----:R-:W-:-:S04]  /*0920*/  IMAD R0, R3, UR10, R6 ;  /* 0x0000000a03007c24 */ /* 0x002fc8000f8e0206 */
[----:B------:R-:W-:Y:S01]  /*0930*/  IMAD R0, R0, UR5, RZ ;  /* 0x0000000500007c24 */ /* 0x000fe2000f8e02ff */
[----:B------:R-:W-:Y:S06]  /*0940*/  BRA.U !UP1, `(.L_x_10) ;  /* 0x0000000109f87547 */ /* 0x000fec000b800000 */
[----:B------:R-:W0:Y:S01]  /*0950*/  LDCU.64 UR6, c[0x0][0x380] ;  /* 0x00007000ff0677ac */ /* 0x000e220008000a00 */
[----:B------:R-:W-:Y:S02]  /*0960*/  MOV R8, RZ ;  /* 0x000000ff00087202 */ /* 0x000fe40000000f00 */
[----:B------:R-:W-:Y:S01]  /*0970*/  MOV R7, R0 ;  /* 0x0000000000077202 */ /* 0x000fe20000000f00 */
[----:B------:R-:W-:-:S04]  /*0980*/  ULOP3.LUT UR4, UR5, 0x7ffffff0, URZ, 0xc0, !UPT ;  /* 0x7ffffff005047892 */ /* 0x000fc8000f8ec0ff */
[----:B------:R-:W-:Y:S02]  /*0990*/  UIADD3 UR8, UPT, UPT, -UR4, URZ, URZ ;  /* 0x000000ff04087290 */ /* 0x000fe4000fffe1ff */
[----:B0-----:R-:W-:-:S04]  /*09a0*/  UIADD3 UR6, UP1, UPT, UR6, 0x20, URZ ;  /* 0x0000002006067890 */ /* 0x001fc8000ff3e0ff */
[----:B------:R-:W-:-:S12]  /*09b0*/  UIADD3.X UR7, UPT, UPT, URZ, UR7, URZ, UP1, !UPT ;  /* 0x00000007ff077290 */ /* 0x000fd80008ffe4ff */
.L_x_11:
        /* <DEDUP_REMOVED lines=22> */
[----:B--2---:R-:W-:-:S04]  /*0b20*/  FADD R14, R14, -R4 ;  /* 0x800000040e0e7221 */ /* 0x004fc80000000000 */
[----:B------:R-:W-:Y:S01]  /*0b30*/  FFMA R8, R14, R14, R8 ;  /* 0x0000000e0e087223 */ /* 0x000fe20000000008 */
[--C-:B---3--:R-:W-:Y:S01]  /*0b40*/  FADD R16, R16, -R4.reuse ;  /* 0x8000000410107221 */ /* 0x108fe20000000000 */
[----:B----4-:R-:W-:-:S03]  /*0b50*/  FADD R18, R18, -R4 ;  /* 0x8000000412127221 */ /* 0x010fc60000000000 */
[----:B------:R-:W-:Y:S01]  /*0b60*/  FFMA R8, R16, R16, R8 ;  /* 0x0000001010087223 */ /* 0x000fe20000000008 */
[----:B-----5:R-:W-:-:S03]  /*0b70*/  FADD R10, R10, -R4 ;  /* 0x800000040a0a7221 */ /* 0x020fc60000000000 */
[----:B------:R-:W-:Y:S01]  /*0b80*/  FFMA R8, R18, R18, R8 ;  /* 0x0000001212087223 */ /* 0x000fe20000000008 */
[----:B------:R-:W-:-:S03]  /*0b90*/  FADD R29, R29, -R4 ;  /* 0x800000041d1d7221 */ /* 0x000fc60000000000 */
        /* <DEDUP_REMOVED lines=22> */
[----:B------:R-:W-:-:S04]  /*0d00*/  FFMA R8, R9, R9, R8 ;  /* 0x0000000909087223 */ /* 0x000fc80000000008 */
[----:B------:R-:W-:Y:S01]  /*0d10*/  FFMA R8, R3, R3, R8 ;  /* 0x0000000303087223 */ /* 0x000fe20000000008 */
[----:B------:R-:W-:Y:S06]  /*0d20*/  BRA.U UP1, `(.L_x_11) ;  /* 0xfffffffd01247547 */ /* 0x000fec000b83ffff */
.L_x_10:
        /* <DEDUP_REMOVED lines=15> */
[----:B------:R0:W5:Y:S01]  /*0e20*/  LDG.E R21, desc[UR20][R2.64+0x1c] ;  /* 0x00001c1402157981 */ /* 0x000162000c1e1900 */
[----:B------:R-:W-:Y:S01]  /*0e30*/  UIADD3 UR4, UPT, UPT, UR4, 0x8, URZ ;  /* 0x0000000804047890 */ /* 0x000fe2000fffe0ff */
[----:B--2---:R-:W-:-:S04]  /*0e40*/  FADD R7, R7, -R4 ;  /* 0x8000000407077221 */ /* 0x004fc80000000000 */
[----:B------:R-:W-:Y:S01]  /*0e50*/  FFMA R7, R7, R7, R8 ;  /* 0x0000000707077223 */ /* 0x000fe20000000008 */
[----:B---3--:R-:W-:-:S04]  /*0e60*/  FADD R8, R9, -R4 ;  /* 0x8000000409087221 */ /* 0x008fc80000000000 */
[----:B------:R-:W-:Y:S01]  /*0e70*/  FFMA R7, R8, R8, R7 ;  /* 0x0000000808077223 */ /* 0x000fe20000000007 */
[----:B----4-:R-:W-:-:S04]  /*0e80*/  FADD R8, R11, -R4 ;  /* 0x800000040b087221 */ /* 0x010fc80000000000 */
[----:B------:R-:W-:Y:S01]  /*0e90*/  FFMA R7, R8, R8, R7 ;  /* 0x0000000808077223 */ /* 0x000fe20000000007 */
[----:B-----5:R-:W-:-:S04]  /*0ea0*/  FADD R8, R13, -R4 ;  /* 0x800000040d087221 */ /* 0x020fc80000000000 */
[----:B------:R-:W-:Y:S01]  /*0eb0*/  FFMA R7, R8, R8, R7 ;  /* 0x0000000808077223 */ /* 0x000fe20000000007 */
[--C-:B------:R-:W-:Y:S01]  /*0ec0*/  FADD R8, R15, -R4.reuse ;  /* 0x800000040f087221 */ /* 0x100fe20000000000 */
[----:B0-----:R-:W-:-:S03]  /*0ed0*/  FADD R2, R17, -R4 ;  /* 0x8000000411027221 */ /* 0x001fc60000000000 */
[----:B------:R-:W-:Y:S01]  /*0ee0*/  FFMA R7, R8, R8, R7 ;  /* 0x0000000808077223 */ /* 0x000fe20000000007 */
[----:B------:R-:W-:-:S03]  /*0ef0*/  FADD R8, R19, -R4 ;  /* 0x8000000413087221 */ /* 0x000fc60000000000 */
[----:B------:R-:W-:Y:S01]  /*0f00*/  FFMA R7, R2, R2, R7 ;  /* 0x0000000202077223 */ /* 0x000fe20000000007 */
[----:B------:R-:W-:-:S03]  /*0f10*/  FADD R2, R21, -R4 ;  /* 0x8000000415027221 */ /* 0x000fc60000000000 */
[----:B------:R-:W-:-:S04]  /*0f20*/  FFMA R7, R8, R8, R7 ;  /* 0x0000000808077223 */ /* 0x000fc80000000007 */
[----:B------:R-:W-:-:S07]  /*0f30*/  FFMA R8, R2, R2, R7 ;  /* 0x0000000202087223 */ /* 0x000fce0000000007 */
.L_x_12:
        /* <DEDUP_REMOVED lines=13> */
[----:B--2---:R-:W-:-:S04]  /*1010*/  FADD R7, R7, -R4 ;  /* 0x8000000407077221 */ /* 0x004fc80000000000 */
[----:B------:R-:W-:Y:S01]  /*1020*/  FFMA R7, R7, R7, R8 ;  /* 0x0000000707077223 */ /* 0x000fe20000000008 */
[--C-:B---3--:R-:W-:Y:S01]  /*1030*/  FADD R8, R9, -R4.reuse ;  /* 0x8000000409087221 */ /* 0x108fe20000000000 */
[----:B----4-:R-:W-:-:S03]  /*1040*/  FADD R10, R11, -R4 ;  /* 0x800000040b0a7221 */ /* 0x010fc60000000000 */
[----:B------:R-:W-:Y:S01]  /*1050*/  FFMA R7, R8, R8, R7 ;  /* 0x0000000808077223 */ /* 0x000fe20000000007 */
[----:B-----5:R-:W-:-:S03]  /*1060*/  FADD R8, R13, -R4 ;  /* 0x800000040d087221 */ /* 0x020fc60000000000 */
[----:B------:R-:W-:-:S04]  /*1070*/  FFMA R7, R10, R10, R7 ;  /* 0x0000000a0a077223 */ /* 0x000fc80000000007 */
[----:B------:R-:W-:-:S07]  /*1080*/  FFMA R8, R8, R8, R7 ;  /* 0x0000000808087223 */ /* 0x000fce0000000007 */
.L_x_13:
[----:B------:R-:W-:Y:S05]  /*1090*/  BRA.U !UP1, `(.L_x_9) ;  /* 0x00000001092c7547 */ /* 0x000fea000b800000 */
[----:B------:R-:W0:Y:S01]  /*10a0*/  LDC.64 R10, c[0x0][0x380] ;  /* 0x0000e000ff0a7b82 */ /* 0x000e220000000a00 */
[----:B------:R-:W-:Y:S01]  /*10b0*/  IADD3 R7, PT, PT, R0, UR4, RZ ;  /* 0x0000000400077c10 */ /* 0x000fe2000fffe0ff */
[----:B------:R-:W-:-:S12]  /*10c0*/  UIADD3 UR5, UPT, UPT, -UR5, URZ, URZ ;  /* 0x000000ff05057290 */ /* 0x000fd8000fffe1ff */
.L_x_14:
[----:B0-----:R-:W-:-:S06]  /*10d0*/  IMAD.WIDE R2, R7, 0x4, R10 ;  /* 0x0000000407027825 */ /* 0x001fcc00078e020a */
[----:B------:R-:W2:Y:S01]  /*10e0*/  LDG.E R3, desc[UR20][R2.64] ;  /* 0x0000001402037981 */ /* 0x000ea2000c1e1900 */
[----:B------:R-:W-:Y:S01]  /*10f0*/  UIADD3 UR5, UPT, UPT, UR5, 0x1, URZ ;  /* 0x0000000105057890 */ /* 0x000fe2000fffe0ff */
[----:B------:R-:W-:-:S03]  /*1100*/  IADD3 R7, PT, PT, R7, 0x1, RZ ;  /* 0x0000000107077810 */ /* 0x000fc60007ffe0ff */
[----:B------:R-:W-:Y:S01]  /*1110*/  UISETP.NE.AND UP0, UPT, UR5, URZ, UPT ;  /* 0x000000ff0500728c */ /* 0x000fe2000bf05270 */
[----:B--2---:R-:W-:-:S04]  /*1120*/  FADD R9, R3, -R4 ;  /* 0x8000000403097221 */ /* 0x004fc80000000000 */
[----:B------:R-:W-:-:S04]  /*1130*/  FFMA R8, R9, R9, R8 ;  /* 0x0000000909087223 */ /* 0x000fc80000000008 */
[----:B------:R-:W-:Y:S05]  /*1140*/  BRA.U UP0, `(.L_x_14) ;  /* 0xfffffffd00e07547 */ /* 0x000fea000b83ffff */
.L_x_9:
[----:B------:R-:W0:Y:S01]  /*1150*/  MUFU.RCP R0, R5 ;  /* 0x0000000500007308 */ /* 0x000e220000001000 */
[----:B------:R-:W1:Y:S01]  /*1160*/  LDC R2, c[0x0][0x3a8] ;  /* 0x0000ea00ff027b82 */ /* 0x000e620000000800 */
[----:B------:R-:W-:Y:S06]  /*1170*/  BSSY.RECONVERGENT B2, `(.L_x_15) ;  /* 0x000000d000027945 */ /* 0x000fec0003800200 */
[----:B------:R-:W2:Y:S01]  /*1180*/  FCHK P0, R8, R5 ;  /* 0x0000000508007302 */ /* 0x000ea20000000000 */
[----:B0-----:R-:W-:-:S04]  /*1190*/  FFMA R3, -R5, R0, 1 ;  /* 0x3f80000005037423 */ /* 0x001fc80000000100 */
[----:B------:R-:W-:-:S04]  /*11a0*/  FFMA R0, R0, R3, R0 ;  /* 0x0000000300007223 */ /* 0x000fc80000000000 */
[----:B------:R-:W-:Y:S01]  /*11b0*/  FFMA R3, R0, R8, RZ ;  /* 0x0000000800037223 */ /* 0x000fe200000000ff */
[----:B-1----:R-:W-:-:S03]  /*11c0*/  ISETP.GE.AND P2, PT, R2, 0x1, PT ;  /* 0x000000010200780c */ /* 0x002fc60003f46270 */
[----:B------:R-:W-:-:S04]  /*11d0*/  FFMA R2, -R5, R3, R8 ;  /* 0x0000000305027223 */ /* 0x000fc80000000108 */
[----:B------:R-:W-:Y:S01]  /*11e0*/  FFMA R0, R0, R2, R3 ;  /* 0x0000000200007223 */ /* 0x000fe20000000003 */
[----:B--2---:R-:W-:Y:S06]  /*11f0*/  @!P0 BRA `(.L_x_16) ;  /* 0x0000000000108947 */ /* 0x004fec0003800000 */
[----:B------:R-:W-:Y:S02]  /*1200*/  MOV R3, R8 ;  /* 0x0000000800037202 */ /* 0x000fe40000000f00 */
[----:B------:R-:W-:Y:S02]  /*1210*/  MOV R0, R5 ;  /* 0x0000000500007202 */ /* 0x000fe40000000f00 */
[----:B------:R-:W-:-:S07]  /*1220*/  MOV R2, 0x1240 ;  /* 0x0000124000027802 */ /* 0x000fce0000000f00 */
[----:B------:R-:W-:Y:S05]  /*1230*/  CALL.REL.NOINC `($__internal_1_$__cuda_sm3x_div_rn_noftz_f32_slowpath) ;  /* 0x0000001800d07944 */ /* 0x000fea0003c00000 */
.L_x_16:
[----:B------:R-:W-:Y:S05]  /*1240*/  BSYNC.RECONVERGENT B2 ;  /* 0x0000000000027941 */ /* 0x000fea0003800200 */
.L_x_15:
[----:B------:R-:W-:Y:S01]  /*1250*/  FADD R0, R0, 9.9999997473787516356e-06 ;  /* 0x3727c5ac00007421 */ /* 0x000fe20000000000 */
[----:B------:R-:W-:Y:S03]  /*1260*/  BSSY.RECONVERGENT B0, `(.L_x_17) ;  /* 0x000000c000007945 */ /* 0x000fe60003800200 */
[----:B------:R0:W1:Y:S01]  /*1270*/  MUFU.RSQ R3, R0 ;  /* 0x0000000000037308 */ /* 0x0000620000001400 */
[----:B------:R-:W-:-:S04]  /*1280*/  IADD3 R2, PT, PT, R0, -0xd000000, RZ ;  /* 0xf300000000027810 */ /* 0x000fc80007ffe0ff */
[----:B------:R-:W-:-:S13]  /*1290*/  ISETP.GT.U32.AND P0, PT, R2, 0x727fffff, PT ;  /* 0x727fffff0200780c */ /* 0x000fda0003f04070 */
[----:B01----:R-:W-:Y:S05]  /*12a0*/  @!P0 BRA `(.L_x_18) ;  /* 0x00000000000c8947 */ /* 0x003fea0003800000 */
[----:B------:R-:W-:-:S07]  /*12b0*/  MOV R10, 0x12d0 ;  /* 0x000012d0000a7802 */ /* 0x000fce0000000f00 */
[----:B------:R-:W-:Y:S05]  /*12c0*/  CALL.REL.NOINC `($__internal_0_$__cuda_sm20_sqrt_rn_f32_slowpath) ;  /* 0x0000001800507944 */ /* 0x000fea0003c00000 */
[----:B------:R-:W-:Y:S05]  /*12d0*/  BRA `(.L_x_19) ;  /* 0x0000000000107947 */ /* 0x000fea0003800000 */
.L_x_18:
[----:B------:R-:W-:Y:S01]  /*12e0*/  FMUL.FTZ R9, R0, R3 ;  /* 0x0000000300097220 */ /* 0x000fe20000410000 */
[----:B------:R-:W-:-:S03]  /*12f0*/  FMUL.FTZ R2, R3, 0.5 ;  /* 0x3f00000003027820 */ /* 0x000fc60000410000 */
[----:B------:R-:W-:-:S04]  /*1300*/  FFMA R0, -R9, R9, R0 ;  /* 0x0000000909007223 */ /* 0x000fc80000000100 */
[----:B------:R-:W-:-:S07]  /*1310*/  FFMA R9, R0, R2, R9 ;  /* 0x0000000200097223 */ /* 0x000fce0000000009 */
.L_x_19:
[----:B------:R-:W-:Y:S05]  /*1320*/  BSYNC.RECONVERGENT B0 ;  /* 0x0000000000007941 */ /* 0x000fea0003800200 */
.L_x_17:
[----:B------:R-:W-:Y:S05]  /*1330*/  @!P2 EXIT ;  /* 0x000000000000a94d */ /* 0x000fea0003800000 */
[----:B------:R-:W0:Y:S01]  /*1340*/  LDCU UR4, c[0x0][0x3a8] ;  /* 0x00007500ff0477ac */ /* 0x000e220008000800 */
[----:B------:R-:W1:Y:S01]  /*1350*/  LDC R3, c[0x0][0x3a4] ;  /* 0x0000e900ff037b82 */ /* 0x000e620000000800 */
[----:B------:R-:W-:Y:S01]  /*1360*/  HFMA2 R5, -RZ, RZ, 0, 0 ;  /* 0x00000000ff057431 */ /* 0x000fe200000001ff */
[----:B0-----:R-:W-:Y:S02]  /*1370*/  UISETP.GE.U32.AND UP0, UPT, UR4, 0x8, UPT ;  /* 0x000000080400788c */ /* 0x001fe4000bf06070 */
[----:B------:R-:W-:Y:S01]  /*1380*/  ULOP3.LUT UR22, UR4, 0x7, URZ, 0xc0, !UPT ;  /* 0x0000000704167892 */ /* 0x000fe2000f8ec0ff */
[----:B-1----:R-:W-:-:S04]  /*1390*/  IMAD R6, R3, UR10, R6 ;  /* 0x0000000a03067c24 */ /* 0x002fc8000f8e0206 */
[----:B------:R-:W-:Y:S02]  /*13a0*/  IMAD R6, R6, UR4, RZ ;  /* 0x0000000406067c24 */ /* 0x000fe4000f8e02ff */
[----:B------:R-:W-:Y:S05]  /*13b0*/  BRA.U !UP0, `(.L_x_20) ;  /* 0x0000000d081c7547 */ /* 0x000fea000b800000 */
[----:B------:R-:W0:Y:S01]  /*13c0*/  LDCU.128 UR16, c[0x0][0x380] ;  /* 0x00007000ff1077ac */ /* 0x000e220008000c00 */
[----:B------:R-:W-:Y:S01]  /*13d0*/  MOV R21, R6 ;  /* 0x0000000600157202 */ /* 0x000fe20000000f00 */
[----:B------:R-:W1:Y:S01]  /*13e0*/  LDCU.128 UR12, c[0x0][0x390] ;  /* 0x00007200ff0c77ac */ /* 0x000e620008000c00 */
[----:B------:R-:W-:-:S06]  /*13f0*/  ULOP3.LUT UR4, UR4, 0x7ffffff8, URZ, 0xc0, !UPT ;  /* 0x7ffffff804047892 */ /* 0x000fcc000f8ec0ff */
[----:B------:R-:W-:Y:S01]  /*1400*/  MOV R5, UR4 ;  /* 0x0000000400057c02 */ /* 0x000fe20008000f00 */
[----:B0-----:R-:W-:Y:S02]  /*1410*/  UIADD3 UR11, UP1, UPT, UR16, 0x10, URZ ;  /* 0x00000010100b7890 */ /* 0x001fe4000ff3e0ff */
[----:B------:R-:W-:Y:S02]  /*1420*/  UIADD3 UR9, UP2, UPT, UR18, 0x10, URZ ;  /* 0x0000001012097890 */ /* 0x000fe4000ff5e0ff */
[----:B-1----:R-:W-:Y:S02]  /*1430*/  UIADD3 UR7, UP0, UPT, UR12, 0x10, URZ ;  /* 0x000000100c077890 */ /* 0x002fe4000ff1e0ff */
[----:B------:R-:W-:Y:S02]  /*1440*/  UIADD3.X UR12, UPT, UPT, URZ, UR17, URZ, UP1, !UPT ;  /* 0x00000011ff0c7290 */ /* 0x000fe40008ffe4ff */
[----:B------:R-:W-:Y:S02]  /*1450*/  UIADD3 UR5, UP1, UPT, UR14, 0x10, URZ ;  /* 0x000000100e057890 */ /* 0x000fe4000ff3e0ff */
[----:B------:R-:W-:Y:S01]  /*1460*/  UIADD3.X UR8, UPT, UPT, URZ, UR13, URZ, UP0, !UPT ;  /* 0x0000000dff087290 */ /* 0x000fe200087fe4ff */
[----:B------:R-:W-:Y:S01]  /*1470*/  MOV R14, UR7 ;  /* 0x00000007000e7c02 */ /* 0x000fe20008000f00 */
[----:B------:R-:W-:-:S02]  /*1480*/  UIADD3.X UR6, UPT, UPT, URZ, UR15, URZ, UP1, !UPT ;  /* 0x0000000fff067290 */ /* 0x000fc40008ffe4ff */
[----:B------:R-:W-:Y:S01]  /*1490*/  MOV R10, UR5 ;  /* 0x00000005000a7c02 */ /* 0x000fe20008000f00 */
[----:B------:R-:W-:Y:S01]  /*14a0*/  UIADD3.X UR10, UPT, UPT, URZ, UR19, URZ, UP2, !UPT ;  /* 0x00000013ff0a7290 */ /* 0x000fe200097fe4ff */
[----:B------:R-:W-:Y:S01]  /*14b0*/  MOV R15, UR8 ;  /* 0x00000008000f7c02 */ /* 0x000fe20008000f00 */
[----:B------:R-:W-:Y:S01]  /*14c0*/  UIADD3 UR13, UPT, UPT, -UR4, URZ, URZ ;  /* 0x000000ff040d7290 */ /* 0x000fe2000fffe1ff */
[----:B------:R-:W-:-:S11]  /*14d0*/  MOV R11, UR6 ;  /* 0x00000006000b7c02 */ /* 0x000fd60008000f00 */
.L_x_37:
[----:B------:R-:W-:Y:S01]  /*14e0*/  MOV R16, UR11 ;  /* 0x0000000b00107c02 */ /* 0x000fe20008000f00 */
[----:B0-----:R-:W2:Y:S01]  /*14f0*/  LDG.E R3, desc[UR20][R14.64+-0x10] ;  /* 0xfffff0140e037981 */ /* 0x001ea2000c1e1900 */
[----:B------:R-:W-:-:S03]  /*1500*/  MOV R17, UR12 ;  /* 0x0000000c00117c02 */ /* 0x000fc60008000f00 */
[----:B------:R-:W-:-:S05]  /*1510*/  IMAD.WIDE R16, R21, 0x4, R16 ;  /* 0x0000000415107825 */ /* 0x000fca00078e0210 */
[----:B------:R-:W3:Y:S01]  /*1520*/  LDG.E R7, desc[UR20][R16.64+-0x10] ;  /* 0xfffff01410077981 */ /* 0x000ee2000c1e1900 */
[----:B------:R-:W0:Y:S01]  /*1530*/  MUFU.RCP R2, R9 ;  /* 0x0000000900027308 */ /* 0x000e220000001000 */
[----:B------:R-:W-:Y:S02]  /*1540*/  MOV R12, UR9 ;  /* 0x00000009000c7c02 */ /* 0x000fe40008000f00 */
[----:B------:R-:W-:Y:S01]  /*1550*/  MOV R13, UR10 ;  /* 0x0000000a000d7c02 */ /* 0x000fe20008000f00 */
[----:B------:R-:W-:Y:S02]  /*1560*/  BSSY.RECONVERGENT B2, `(.L_x_21) ;  /* 0x000000e000027945 */ /* 0x000fe40003800200 */
[----:B------:R-:W-:-:S04]  /*1570*/  IMAD.WIDE R12, R21, 0x4, R12 ;  /* 0x00000004150c7825 */ /* 0x000fc800078e020c */
[----:B---3--:R-:W-:-:S04]  /*1580*/  FADD R0, R7, -R4 ;  /* 0x8000000407007221 */ /* 0x008fc80000000000 */
[----:B--2---:R-:W-:Y:S01]  /*1590*/  FMUL R3, R3, R0 ;  /* 0x0000000003037220 */ /* 0x004fe20000400000 */
[----:B0-----:R-:W-:-:S03]  /*15a0*/  FFMA R7, R2, -R9, 1 ;  /* 0x3f80000002077423 */ /* 0x001fc60000000809 */
[----:B------:R-:W0:Y:S01]  /*15b0*/  FCHK P0, R3, R9 ;  /* 0x0000000903007302 */ /* 0x000e220000000000 */
[----:B------:R-:W-:-:S04]  /*15c0*/  FFMA R2, R2, R7, R2 ;  /* 0x0000000702027223 */ /* 0x000fc80000000002 */
[----:B------:R-:W-:-:S04]  /*15d0*/  FFMA R0, R3, R2, RZ ;  /* 0x0000000203007223 */ /* 0x000fc800000000ff */
[----:B------:R-:W-:-:S04]  /*15e0*/  FFMA R7, R0, -R9, R3 ;  /* 0x8000000900077223 */ /* 0x000fc80000000003 */
[----:B------:R-:W-:Y:S01]  /*15f0*/  FFMA R0, R2, R7, R0 ;  /* 0x0000000702007223 */ /* 0x000fe20000000000 */
[----:B0-----:R-:W-:Y:S06]  /*1600*/  @!P0 BRA `(.L_x_22) ;  /* 0x00000000000c8947 */ /* 0x001fec0003800000 */
[----:B------:R-:W-:Y:S02]  /*1610*/  MOV R0, R9 ;  /* 0x0000000900007202 */ /* 0x000fe40000000f00 */
[----:B------:R-:W-:-:S07]  /*1620*/  MOV R2, 0x1640 ;  /* 0x0000164000027802 */ /* 0x000fce0000000f00 */
[----:B------:R-:W-:Y:S05]  /*1630*/  CALL.REL.NOINC `($__internal_1_$__cuda_sm3x_div_rn_noftz_f32_slowpath) ;  /* 0x0000001400d07944 */ /* 0x000fea0003c00000 */
.L_x_22:
[----:B------:R-:W-:Y:S05]  /*1640*/  BSYNC.RECONVERGENT B2 ;  /* 0x0000000000027941 */ /* 0x000fea0003800200 */
.L_x_21:
[----:B------:R-:W2:Y:S01]  /*1650*/  LDG.E R3, desc[UR20][R10.64+-0x10] ;  /* 0xfffff0140a037981 */ /* 0x000ea2000c1e1900 */
[----:B------:R-:W0:Y:S01]  /*1660*/  MUFU.RCP R2, R9 ;  /* 0x0000000900027308 */ /* 0x000e220000001000 */
[----:B--2---:R-:W-:-:S05]  /*1670*/  FADD R3, R3, R0 ;  /* 0x0000000003037221 */ /* 0x004fca0000000000 */
[----:B------:R1:W-:Y:S04]  /*1680*/  STG.E desc[UR20][R12.64+-0x10], R3 ;  /* 0xfffff0030c007986 */ /* 0x0003e8000c101914 */
[----:B------:R-:W2:Y:S04]  /*1690*/  LDG.E R7, desc[UR20][R16.64+-0xc] ;  /* 0xfffff41410077981 */ /* 0x000ea8000c1e1900 */
[----:B------:R-:W3:Y:S01]  /*16a0*/  LDG.E R0, desc[UR20][R14.64+-0xc] ;  /* 0xfffff4140e007981 */ /* 0x000ee2000c1e1900 */
[----:B0-----:R-:W-:Y:S01]  /*16b0*/  FFMA R23, R2, -R9, 1 ;  /* 0x3f80000002177423 */ /* 0x001fe20000000809 */
[----:B------:R-:W-:Y:S01]  /*16c0*/  BSSY.RECONVERGENT B2, `(.L_x_23) ;  /* 0x000000d000027945 */ /* 0x000fe20003800200 */
[----:B--2---:R-:W-:-:S04]  /*16d0*/  FADD R7, R7, -R4 ;  /* 0x8000000407077221 */ /* 0x004fc80000000000 */
[----:B---3--:R-:W-:Y:S01]  /*16e0*/  FMUL R19, R0, R7 ;  /* 0x0000000700137220 */ /* 0x008fe20000400000 */
[----:B------:R-:W-:-:S03]  /*16f0*/  FFMA R0, R2, R23, R2 ;  /* 0x0000001702007223 */ /* 0x000fc60000000002 */
[----:B------:R-:W0:Y:S01]  /*1700*/  FCHK P0, R19, R9 ;  /* 0x0000000913007302 */ /* 0x000e220000000000 */
[----:B------:R-:W-:-:S04]  /*1710*/  FFMA R2, R0, R19, RZ ;  /* 0x0000001300027223 */ /* 0x000fc800000000ff */
[----:B------:R-:W-:-:S04]  /*1720*/  FFMA R7, R2, -R9, R19 ;  /* 0x8000000902077223 */ /* 0x000fc80000000013 */
[----:B------:R-:W-:Y:S01]  /*1730*/  FFMA R0, R0, R7, R2 ;  /* 0x0000000700007223 */ /* 0x000fe20000000002 */
[----:B01----:R-:W-:Y:S06]  /*1740*/  @!P0 BRA `(.L_x_24) ;  /* 0x0000000000108947 */ /* 0x003fec0003800000 */
[----:B------:R-:W-:Y:S02]  /*1750*/  MOV R3, R19 ;  /* 0x0000001300037202 */ /* 0x000fe40000000f00 */
[----:B------:R-:W-:Y:S02]  /*1760*/  MOV R0, R9 ;  /* 0x0000000900007202 */ /* 0x000fe40000000f00 */
[----:B------:R-:W-:-:S07]  /*1770*/  MOV R2, 0x1790 ;  /* 0x0000179000027802 */ /* 0x000fce0000000f00 */
[----:B------:R-:W-:Y:S05]  /*1780*/  CALL.REL.NOINC `($__internal_1_$__cuda_sm3x_div_rn_noftz_f32_slowpath) ;  /* 0x00000014007c7944 */ /* 0x000fea0003c00000 */
.L_x_24:
[----:B------:R-:W-:Y:S05]  /*1790*/  BSYNC.RECONVERGENT B2 ;  /* 0x0000000000027941 */ /* 0x000fea0003800200 */
.L_x_23:
        /* <DEDUP_REMOVED lines=20> */
.L_x_26:
[----:B------:R-:W-:Y:S05]  /*18e0*/  BSYNC.RECONVERGENT B2 ;  /* 0x0000000000027941 */ /* 0x000fea0003800200 */
.L_x_25:
        /* <DEDUP_REMOVED lines=20> */
.L_x_28:
[----:B------:R-:W-:Y:S05]  /*1a30*/  BSYNC.RECONVERGENT B2 ;  /* 0x0000000000027941 */ /* 0x000fea0003800200 */
.L_x_27:
        /* <DEDUP_REMOVED lines=20> */
.L_x_30:
[----:B------:R-:W-:Y:S05]  /*1b80*/  BSYNC.RECONVERGENT B2 ;  /* 0x0000000000027941 */ /* 0x000fea0003800200 */
.L_x_29:
        /* <DEDUP_REMOVED lines=20> */
.L_x_32:
[----:B------:R-:W-:Y:S05]  /*1cd0*/  BSYNC.RECONVERGENT B2 ;  /* 0x0000000000027941 */ /* 0x000fea0003800200 */
.L_x_31:
        /* <DEDUP_REMOVED lines=20> */
.L_x_34:
[----:B------:R-:W-:Y:S05]  /*1e20*/  BSYNC.RECONVERGENT B2 ;  /* 0x0000000000027941 */ /* 0x000fea0003800200 */
.L_x_33:
        /* <DEDUP_REMOVED lines=20> */
.L_x_36:
[----:B------:R-:W-:Y:S05]  /*1f70*/  BSYNC.RECONVERGENT B2 ;  /* 0x0000000000027941 */ /* 0x000fea0003800200 */
.L_x_35:
[----:B------:R0:W2:Y:S01]  /*1f80*/  LDG.E R3, desc[UR20][R10.64+0xc] ;  /* 0x00000c140a037981 */ /* 0x0000a2000c1e1900 */
[----:B------:R-:W-:Y:S01]  /*1f90*/  UIADD3 UR13, UPT, UPT, UR13, 0x8, URZ ;  /* 0x000000080d0d7890 */ /* 0x000fe2000fffe0ff */
[----:B------:R-:W-:Y:S02]  /*1fa0*/  IADD3 R14, P0, PT, R14, 0x20, RZ ;  /* 0x000000200e0e7810 */ /* 0x000fe40007f1e0ff */
[----:B------:R-:W-:Y:S01]  /*1fb0*/  IADD3 R21, PT, PT, R21, 0x8, RZ ;  /* 0x0000000815157810 */ /* 0x000fe20007ffe0ff */
[----:B------:R-:W-:Y:S01]  /*1fc0*/  UISETP.NE.AND UP0, UPT, UR13, URZ, UPT ;  /* 0x000000ff0d00728c */ /* 0x000fe2000bf05270 */
[----:B------:R-:W-:Y:S02]  /*1fd0*/  IADD3.X R15, PT, PT, RZ, R15, RZ, P0, !PT ;  /* 0x0000000fff0f7210 */ /* 0x000fe400007fe4ff */
[----:B0-----:R-:W-:-:S04]  /*1fe0*/  IADD3 R10, P1, PT, R10, 0x20, RZ ;  /* 0x000000200a0a7810 */ /* 0x001fc80007f3e0ff */
[----:B------:R-:W-:Y:S01]  /*1ff0*/  IADD3.X R11, PT, PT, RZ, R11, RZ, P1, !PT ;  /* 0x0000000bff0b7210 */ /* 0x000fe20000ffe4ff */
[----:B--2---:R-:W-:-:S05]  /*2000*/  FADD R3, R3, R0 ;  /* 0x0000000003037221 */ /* 0x004fca0000000000 */
[----:B------:R0:W-:Y:S01]  /*2010*/  STG.E desc[UR20][R12.64+0xc], R3 ;  /* 0x00000c030c007986 */ /* 0x0001e2000c101914 */
[----:B------:R-:W-:Y:S05]  /*2020*/  BRA.U UP0, `(.L_x_37) ;  /* 0xfffffff5002c7547 */ /* 0x000fea000b83ffff */
.L_x_20:
[----:B------:R-:W-:-:S13]  /*2030*/  ISETP.NE.AND P0, PT, RZ, UR22, PT ;  /* 0x00000016ff007c0c */ /* 0x000fda000bf05270 */
[----:B------:R-:W-:Y:S05]  /*2040*/  @!P0 EXIT ;  /* 0x000000000000894d */ /* 0x000fea0003800000 */
[----:B------:R-:W1:Y:S01]  /*2050*/  LDCU UR4, c[0x0][0x3a8] ;  /* 0x00007500ff0477ac */ /* 0x000e620008000800 */
[----:B------:R-:W-:Y:S02]  /*2060*/  UISETP.GE.U32.AND UP0, UPT, UR22, 0x4, UPT ;  /* 0x000000041600788c */ /* 0x000fe4000bf06070 */
[----:B-1----:R-:W-:-:S07]  /*2070*/  ULOP3.LUT UR4, UR4, 0x3, URZ, 0xc0, !UPT ;  /* 0x0000000304047892 */ /* 0x002fce000f8ec0ff */
[----:B------:R-:W-:Y:S05]  /*2080*/  BRA.U !UP0, `(.L_x_38) ;  /* 0x0000000508787547 */ /* 0x000fea000b800000 */
[----:B------:R-:W1:Y:S01]  /*2090*/  LDC.64 R14, c[0x0][0x380] ;  /* 0x0000e000ff0e7b82 */ /* 0x000e620000000a00 */
[----:B------:R-:W-:-:S07]  /*20a0*/  IADD3 R10, PT, PT, R6, R5, RZ ;  /* 0x00000005060a7210 */ /* 0x000fce0007ffe0ff */
[----:B------:R-:W2:Y:S01]  /*20b0*/  LDC.64 R16, c[0x0][0x390] ;  /* 0x0000e400ff107b82 */ /* 0x000ea20000000a00 */
[----:B-1----:R-:W-:-:S05]  /*20c0*/  IMAD.WIDE R14, R10, 0x4, R14 ;  /* 0x000000040a0e7825 */ /* 0x002fca00078e020e */
[----:B0-----:R-:W3:Y:S01]  /*20d0*/  LDG.E R3, desc[UR20][R14.64] ;  /* 0x000000140e037981 */ /* 0x001ee2000c1e1900 */
[----:B--2---:R-:W-:-:S05]  /*20e0*/  IMAD.WIDE.U32 R16, R5, 0x4, R16 ;  /* 0x0000000405107825 */ /* 0x004fca00078e0010 */
[----:B------:R-:W2:Y:S01]  /*20f0*/  LDG.E R0, desc[UR20][R16.64] ;  /* 0x0000001410007981 */ /* 0x000ea2000c1e1900 */
[----:B------:R-:W0:Y:S01]  /*2100*/  MUFU.RCP R2, R9 ;  /* 0x0000000900027308 */ /* 0x000e220000001000 */
[----:B------:R-:W-:Y:S01]  /*2110*/  BSSY.RECONVERGENT B2, `(.L_x_39) ;  /* 0x000000e000027945 */ /* 0x000fe20003800200 */
[----:B0-----:R-:W-:Y:S01]  /*2120*/  FFMA R11, R2, -R9, 1 ;  /* 0x3f800000020b7423 */ /* 0x001fe20000000809 */
[----:B---3--:R-:W-:-:S04]  /*2130*/  FADD R3, R3, -R4 ;  /* 0x8000000403037221 */ /* 0x008fc80000000000 */
[----:B--2---:R-:W-:-:S04]  /*2140*/  FMUL R7, R0, R3 ;  /* 0x0000000300077220 */ /* 0x004fc80000400000 */
[----:B------:R-:W0:Y:S01]  /*2150*/  FCHK P0, R7, R9 ;  /* 0x0000000907007302 */ /* 0x000e220000000000 */
[----:B------:R-:W-:-:S04]  /*2160*/  FFMA R0, R2, R11, R2 ;  /* 0x0000000b02007223 */ /* 0x000fc80000000002 */
[----:B------:R-:W-:-:S04]  /*2170*/  FFMA R2, R0, R7, RZ ;  /* 0x0000000700027223 */ /* 0x000fc800000000ff */
[----:B------:R-:W-:-:S04]  /*2180*/  FFMA R3, R2, -R9, R7 ;  /* 0x8000000902037223 */ /* 0x000fc80000000007 */
[----:B------:R-:W-:Y:S01]  /*2190*/  FFMA R0, R0, R3, R2 ;  /* 0x0000000300007223 */ /* 0x000fe20000000002 */
[----:B0-----:R-:W-:Y:S06]  /*21a0*/  @!P0 BRA `(.L_x_40) ;  /* 0x0000000000108947 */ /* 0x001fec0003800000 */
[----:B------:R-:W-:Y:S02]  /*21b0*/  MOV R3, R7 ;  /* 0x0000000700037202 */ /* 0x000fe40000000f00 */
[----:B------:R-:W-:Y:S02]  /*21c0*/  MOV R0, R9 ;  /* 0x0000000900007202 */ /* 0x000fe40000000f00 */
[----:B------:R-:W-:-:S07]  /*21d0*/  MOV R2, 0x21f0 ;  /* 0x000021f000027802 */ /* 0x000fce0000000f00 */
[----:B------:R-:W-:Y:S05]  /*21e0*/  CALL.REL.NOINC `($__internal_1_$__cuda_sm3x_div_rn_noftz_f32_slowpath) ;  /* 0x0000000800e47944 */ /* 0x000fea0003c00000 */
.L_x_40:
[----:B------:R-:W-:Y:S05]  /*21f0*/  BSYNC.RECONVERGENT B2 ;  /* 0x0000000000027941 */ /* 0x000fea0003800200 */
.L_x_39:
[----:B------:R-:W0:Y:S08]  /*2200*/  LDC.64 R12, c[0x0][0x398] ;  /* 0x0000e600ff0c7b82 */ /* 0x000e300000000a00 */
[----:B------:R-:W1:Y:S01]  /*2210*/  LDC.64 R2, c[0x0][0x388] ;  /* 0x0000e200ff027b82 */ /* 0x000e620000000a00 */
[----:B0-----:R-:W-:-:S05]  /*2220*/  IMAD.WIDE.U32 R12, R5, 0x4, R12 ;  /* 0x00000004050c7825 */ /* 0x001fca00078e000c */
[----:B------:R-:W2:Y:S01]  /*2230*/  LDG.E R7, desc[UR20][R12.64] ;  /* 0x000000140c077981 */ /* 0x000ea2000c1e1900 */
[----:B-1----:R-:W-:-:S04]  /*2240*/  IMAD.WIDE R10, R10, 0x4, R2 ;  /* 0x000000040a0a7825 */ /* 0x002fc800078e0202 */
[----:B--2---:R-:W-:-:S05]  /*2250*/  FADD R7, R7, R0 ;  /* 0x0000000007077221 */ /* 0x004fca0000000000 */
[----:B------:R0:W-:Y:S04]  /*2260*/  STG.E desc[UR20][R10.64], R7 ;  /* 0x000000070a007986 */ /* 0x0001e8000c101914 */
[----:B------:R-:W2:Y:S04]  /*2270*/  LDG.E R3, desc[UR20][R14.64+0x4] ;  /* 0x000004140e037981 */ /* 0x000ea8000c1e1900 */
[----:B------:R-:W3:Y:S01]  /*2280*/  LDG.E R0, desc[UR20][R16.64+0x4] ;  /* 0x0000041410007981 */ /* 0x000ee2000c1e1900 */
[----:B------:R-:W1:Y:S01]  /*2290*/  MUFU.RCP R2, R9 ;  /* 0x0000000900027308 */ /* 0x000e620000001000 */
[----:B------:R-:W-:Y:S01]  /*22a0*/  BSSY.RECONVERGENT B2, `(.L_x_41) ;  /* 0x000000e000027945 */ /* 0x000fe20003800200 */
[----:B-1----:R-:W-:Y:S01]  /*22b0*/  FFMA R21, R2, -R9, 1 ;  /* 0x3f80000002157423 */ /* 0x002fe20000000809 */
[----:B--2---:R-:W-:-:S04]  /*22c0*/  FADD R3, R3, -R4 ;  /* 0x8000000403037221 */ /* 0x004fc80000000000 */
[----:B---3--:R-:W-:Y:S01]  /*22d0*/  FMUL R19, R0, R3 ;  /* 0x0000000300137220 */ /* 0x008fe20000400000 */
[----:B------:R-:W-:-:S03]  /*22e0*/  FFMA R0, R2, R21, R2 ;  /* 0x0000001502007223 */ /* 0x000fc60000000002 */
[----:B------:R-:W1:Y:S01]  /*22f0*/  FCHK P0, R19, R9 ;  /* 0x0000000913007302 */ /* 0x000e620000000000 */
        /* <DEDUP_REMOVED lines=8> */
.L_x_42:
[----:B------:R-:W-:Y:S05]  /*2380*/  BSYNC.RECONVERGENT B2 ;  /* 0x0000000000027941 */ /* 0x000fea0003800200 */
.L_x_41:
        /* <DEDUP_REMOVED lines=20> */
.L_x_44:
[----:B------:R-:W-:Y:S05]  /*24d0*/  BSYNC.RECONVERGENT B2 ;  /* 0x0000000000027941 */ /* 0x000fea0003800200 */
.L_x_43:
[----:B------:R-:W2:Y:S02]  /*24e0*/  LDG.E R3, desc[UR20][R12.64+0x8] ;  /* 0x000008140c037981 */ /* 0x000ea4000c1e1900 */
[----:B--2---:R-:W-:-:S05]  /*24f0*/  FADD R3, R3, R0 ;  /* 0x0000000003037221 */ /* 0x004fca0000000000 */
[----:B------:R0:W-:Y:S04]  /*2500*/  STG.E desc[UR20][R10.64+0x8], R3 ;  /* 0x000008030a007986 */ /* 0x0001e8000c101914 */
[----:B------:R-:W2:Y:S04]  /*2510*/  LDG.E R15, desc[UR20][R14.64+0xc] ;  /* 0x00000c140e0f7981 */ /* 0x000ea8000c1e1900 */
[----:B------:R-:W3:Y:S01]  /*2520*/  LDG.E R16, desc[UR20][R16.64+0xc] ;  /* 0x00000c1410107981 */ /* 0x000ee2000c1e1900 */
[----:B------:R-:W1:Y:S01]  /*2530*/  MUFU.RCP R0, R9 ;  /* 0x0000000900007308 */ /* 0x000e620000001000 */
[----:B------:R-:W-:Y:S01]  /*2540*/  BSSY.RECONVERGENT B2, `(.L_x_45) ;  /* 0x000000e000027945 */ /* 0x000fe20003800200 */
[----:B-1----:R-:W-:-:S04]  /*2550*/  FFMA R21, R0, -R9, 1 ;  /* 0x3f80000000157423 */ /* 0x002fc80000000809 */
[----:B------:R-:W-:Y:S01]  /*2560*/  FFMA R0, R0, R21, R0 ;  /* 0x0000001500007223 */ /* 0x000fe20000000000 */
[----:B--2---:R-:W-:-:S04]  /*2570*/  FADD R7, R15, -R4 ;  /* 0x800000040f077221 */ /* 0x004fc80000000000 */
[----:B---3--:R-:W-:-:S04]  /*2580*/  FMUL R19, R16, R7 ;  /* 0x0000000710137220 */ /* 0x008fc80000400000 */
        /* <DEDUP_REMOVED lines=9> */
.L_x_46:
[----:B------:R-:W-:Y:S05]  /*2620*/  BSYNC.RECONVERGENT B2 ;  /* 0x0000000000027941 */ /* 0x000fea0003800200 */
.L_x_45:
[----:B------:R-:W2:Y:S01]  /*2630*/  LDG.E R13, desc[UR20][R12.64+0xc] ;  /* 0x00000c140c0d7981 */ /* 0x000ea2000c1e1900 */
[----:B------:R-:W-:Y:S01]  /*2640*/  IADD3 R5, PT, PT, R5, 0x4, RZ ;  /* 0x0000000405057810 */ /* 0x000fe20007ffe0ff */
[----:B--2---:R-:W-:-:S05]  /*2650*/  FADD R3, R13, R0 ;  /* 0x000000000d037221 */ /* 0x004fca0000000000 */
[----:B------:R1:W-:Y:S02]  /*2660*/  STG.E desc[UR20][R10.64+0xc], R3 ;  /* 0x00000c030a007986 */ /* 0x0003e4000c101914 */
.L_x_38:
[----:B------:R-:W-:-:S13]  /*2670*/  ISETP.NE.AND P0, PT, RZ, UR4, PT ;  /* 0x00000004ff007c0c */ /* 0x000fda000bf05270 */
[----:B------:R-:W-:Y:S05]  /*2680*/  @!P0 EXIT ;  /* 0x000000000000894d */ /* 0x000fea0003800000 */
[----:B------:R-:W-:-:S09]  /*2690*/  UISETP.NE.AND UP0, UPT, UR4, 0x1, UPT ;  /* 0x000000010400788c */ /* 0x000fd2000bf05270 */
[----:B------:R-:W-:Y:S05]  /*26a0*/  BRA.U !UP0, `(.L_x_47) ;  /* 0x0000000108d07547 */ /* 0x000fea000b800000 */
[----:B------:R-:W2:Y:S01]  /*26b0*/  LDC.64 R14, c[0x0][0x380] ;  /* 0x0000e000ff0e7b82 */ /* 0x000ea20000000a00 */
[----:B------:R-:W-:-:S07]  /*26c0*/  IADD3 R16, PT, PT, R6, R5, RZ ;  /* 0x0000000506107210 */ /* 0x000fce0007ffe0ff */
[----:B0-----:R-:W0:Y:S01]  /*26d0*/  LDC.64 R12, c[0x0][0x390] ;  /* 0x0000e400ff0c7b82 */ /* 0x001e220000000a00 */
[----:B--2---:R-:W-:-:S05]  /*26e0*/  IMAD.WIDE R14, R16, 0x4, R14 ;  /* 0x00000004100e7825 */ /* 0x004fca00078e020e */
[----:B-1----:R-:W2:Y:S01]  /*26f0*/  LDG.E R3, desc[UR20][R14.64] ;  /* 0x000000140e037981 */ /* 0x002ea2000c1e1900 */
[----:B0-----:R-:W-:-:S05]  /*2700*/  IMAD.WIDE.U32 R12, R5, 0x4, R12 ;  /* 0x00000004050c7825 */ /* 0x001fca00078e000c */
[----:B------:R-:W3:Y:S01]  /*2710*/  LDG.E R0, desc[UR20][R12.64] ;  /* 0x000000140c007981 */ /* 0x000ee2000c1e1900 */
[----:B------:R-:W0:Y:S01]  /*2720*/  MUFU.RCP R2, R9 ;  /* 0x0000000900027308 */ /* 0x000e220000001000 */
[----:B------:R-:W-:Y:S01]  /*2730*/  BSSY.RECONVERGENT B2, `(.L_x_48) ;  /* 0x000000e000027945 */ /* 0x000fe20003800200 */
[----:B0-----:R-:W-:Y:S01]  /*2740*/  FFMA R11, R2, -R9, 1 ;  /* 0x3f800000020b7423 */ /* 0x001fe20000000809 */
[----:B--2---:R-:W-:-:S04]  /*2750*/  FADD R3, R3, -R4 ;  /* 0x8000000403037221 */ /* 0x004fc80000000000 */
[----:B---3--:R-:W-:-:S04]  /*2760*/  FMUL R7, R0, R3 ;  /* 0x0000000300077220 */ /* 0x008fc80000400000 */
        /* <DEDUP_REMOVED lines=10> */
.L_x_49:
[----:B------:R-:W-:Y:S05]  /*2810*/  BSYNC.RECONVERGENT B2 ;  /* 0x0000000000027941 */ /* 0x000fea0003800200 */
.L_x_48:
        /* <DEDUP_REMOVED lines=24> */
.L_x_51:
[----:B------:R-:W-:Y:S05]  /*29a0*/  BSYNC.RECONVERGENT B2 ;  /* 0x0000000000027941 */ /* 0x000fea0003800200 */
.L_x_50:
[----:B------:R-:W2:Y:S01]  /*29b0*/  LDG.E R11, desc[UR20][R10.64+0x4] ;  /* 0x000004140a0b7981 */ /* 0x000ea2000c1e1900 */
[----:B------:R-:W-:Y:S01]  /*29c0*/  IADD3 R5, PT, PT, R5, 0x2, RZ ;  /* 0x0000000205057810 */ /* 0x000fe20007ffe0ff */
[----:B--2---:R-:W-:-:S05]  /*29d0*/  FADD R3, R11, R0 ;  /* 0x000000000b037221 */ /* 0x004fca0000000000 */
[----:B------:R2:W-:Y:S02]  /*29e0*/  STG.E desc[UR20][R16.64+0x4], R3 ;  /* 0x0000040310007986 */ /* 0x0005e4000c101914 */
.L_x_47:
[----:B------:R-:W3:Y:S02]  /*29f0*/  LDC R0, c[0x0][0x3a8] ;  /* 0x0000ea00ff007b82 */ /* 0x000ee40000000800 */
[----:B---3--:R-:W-:-:S04]  /*2a00*/  LOP3.LUT R0, R0, 0x1, RZ, 0xc0, !PT ;  /* 0x0000000100007812 */ /* 0x008fc800078ec0ff */
[----:B------:R-:W-:-:S13]  /*2a10*/  ISETP.NE.U32.AND P0, PT, R0, 0x1, PT ;  /* 0x000000010000780c */ /* 0x000fda0003f05070 */
[----:B------:R-:W-:Y:S05]  /*2a20*/  @P0 EXIT ;  /* 0x000000000000094d */ /* 0x000fea0003800000 */
[----:B-1----:R-:W1:Y:S01]  /*2a30*/  LDC.64 R10, c[0x0][0x380] ;  /* 0x0000e000ff0a7b82 */ /* 0x002e620000000a00 */
[----:B------:R-:W-:-:S07]  /*2a40*/  IADD3 R6, PT, PT, R6, R5, RZ ;  /* 0x0000000506067210 */ /* 0x000fce0007ffe0ff */
[----:B0-2---:R-:W0:Y:S01]  /*2a50*/  LDC.64 R2, c[0x0][0x390] ;  /* 0x0000e400ff027b82 */ /* 0x005e220000000a00 */
[----:B-1----:R-:W-:-:S06]  /*2a60*/  IMAD.WIDE R10, R6, 0x4, R10 ;  /* 0x00000004060a7825 */ /* 0x002fcc00078e020a */
[----:B------:R-:W2:Y:S01]  /*2a70*/  LDG.E R11, desc[UR20][R10.64] ;  /* 0x000000140a0b7981 */ /* 0x000ea2000c1e1900 */
[----:B0-----:R-:W-:-:S06]  /*2a80*/  IMAD.WIDE.U32 R2, R5, 0x4, R2 ;  /* 0x0000000405027825 */ /* 0x001fcc00078e0002 */
[----:B------:R-:W3:Y:S01]  /*2a90*/  LDG.E R2, desc[UR20][R2.64] ;  /* 0x0000001402027981 */ /* 0x000ee2000c1e1900 */
[----:B------:R-:W0:Y:S01]  /*2aa0*/  MUFU.RCP R0, R9 ;  /* 0x0000000900007308 */ /* 0x000e220000001000 */
[----:B------:R-:W-:Y:S01]  /*2ab0*/  BSSY.RECONVERGENT B2, `(.L_x_52) ;  /* 0x000000d000027945 */ /* 0x000fe20003800200 */
[----:B0-----:R-:W-:-:S04]  /*2ac0*/  FFMA R13, R0, -R9, 1 ;  /* 0x3f800000000d7423 */ /* 0x001fc80000000809 */
[----:B------:R-:W-:Y:S01]  /*2ad0*/  FFMA R0, R0, R13, R0 ;  /* 0x0000000d00007223 */ /* 0x000fe20000000000 */
[----:B--2---:R-:W-:-:S04]  /*2ae0*/  FADD R7, R11, -R4 ;  /* 0x800000040b077221 */ /* 0x004fc80000000000 */
[----:B---3--:R-:W-:-:S04]  /*2af0*/  FMUL R3, R2, R7 ;  /* 0x0000000702037220 */ /* 0x008fc80000400000 */
[----:B------:R-:W0:Y:S01]  /*2b00*/  FCHK P0, R3, R9 ;  /* 0x0000000903007302 */ /* 0x000e220000000000 */
[----:B------:R-:W-:-:S04]  /*2b10*/  FFMA R4, R0, R3, RZ ;  /* 0x0000000300047223 */ /* 0x000fc800000000ff */
[----:B------:R-:W-:-:S04]  /*2b20*/  FFMA R7, R4, -R9, R3 ;  /* 0x8000000904077223 */ /* 0x000fc80000000003 */
[----:B------:R-:W-:Y:S01]  /*2b30*/  FFMA R0, R0, R7, R4 ;  /* 0x0000000700007223 */ /* 0x000fe20000000004 */
[----:B0-----:R-:W-:Y:S06]  /*2b40*/  @!P0 BRA `(.L_x_53) ;  /* 0x00000000000c8947 */ /* 0x001fec0003800000 */
[----:B------:R-:W-:Y:S02]  /*2b50*/  MOV R0, R9 ;  /* 0x0000000900007202 */ /* 0x000fe40000000f00 */
[----:B------:R-:W-:-:S07]  /*2b60*/  MOV R2, 0x2b80 ;  /* 0x00002b8000027802 */ /* 0x000fce0000000f00 */
[----:B------:R-:W-:Y:S05]  /*2b70*/  CALL.REL.NOINC `($__internal_1_$__cuda_sm3x_div_rn_noftz_f32_slowpath) ;  /* 0x0000000000807944 */ /* 0x000fea0003c00000 */
.L_x_53:
[----:B------:R-:W-:Y:S05]  /*2b80*/  BSYNC.RECONVERGENT B2 ;  /* 0x0000000000027941 */ /* 0x000fea0003800200 */
.L_x_52:
[----:B------:R-:W0:Y:S02]  /*2b90*/  LDC.64 R2, c[0x0][0x398] ;  /* 0x0000e600ff027b82 */ /* 0x000e240000000a00 */
[----:B0-----:R-:W-:-:S06]  /*2ba0*/  IMAD.WIDE.U32 R2, R5, 0x4, R2 ;  /* 0x0000000405027825 */ /* 0x001fcc00078e0002 */
[----:B------:R-:W0:Y:S01]  /*2bb0*/  LDC.64 R4, c[0x0][0x388] ;  /* 0x0000e200ff047b82 */ /* 0x000e220000000a00 */
[----:B------:R-:W2:Y:S01]  /*2bc0*/  LDG.E R3, desc[UR20][R2.64] ;  /* 0x0000001402037981 */ /* 0x000ea2000c1e1900 */
[----:B0-----:R-:W-:-:S04]  /*2bd0*/  IMAD.WIDE R6, R6, 0x4, R4 ;  /* 0x0000000406067825 */ /* 0x001fc800078e0204 */
[----:B--2---:R-:W-:-:S05]  /*2be0*/  FADD R5, R3, R0 ;  /* 0x0000000003057221 */ /* 0x004fca0000000000 */
[----:B------:R-:W-:Y:S01]  /*2bf0*/  STG.E desc[UR20][R6.64], R5 ;  /* 0x0000000506007986 */ /* 0x000fe2000c101914 */
[----:B------:R-:W-:Y:S05]  /*2c00*/  EXIT ;  /* 0x000000000000794d */ /* 0x000fea0003800000 */
        .weak           $__internal_0_$__cuda_sm20_sqrt_rn_f32_slowpath
        .type           $__internal_0_$__cuda_sm20_sqrt_rn_f32_slowpath,@function
        .size           $__internal_0_$__cuda_sm20_sqrt_rn_f32_slowpath,($__internal_1_$__cuda_sm3x_div_rn_noftz_f32_slowpath - $__internal_0_$__cuda_sm20_sqrt_rn_f32_slowpath)
$__internal_0_$__cuda_sm20_sqrt_rn_f32_slowpath:
[----:B------:R-:W-:-:S13]  /*2c10*/  LOP3.LUT P0, RZ, R0, 0x7fffffff, RZ, 0xc0, !PT ;  /* 0x7fffffff00ff7812 */ /* 0x000fda000780c0ff */
[----:B------:R-:W-:Y:S01]  /*2c20*/  @!P0 MOV R2, R0 ;  /* 0x0000000000028202 */ /* 0x000fe20000000f00 */
[----:B------:R-:W-:Y:S06]  /*2c30*/  @!P0 BRA `(.L_x_54) ;  /* 0x0000000000408947 */ /* 0x000fec0003800000 */
[----:B------:R-:W-:-:S13]  /*2c40*/  FSETP.GEU.FTZ.AND P0, PT, R0, RZ, PT ;  /* 0x000000ff0000720b */ /* 0x000fda0003f1e000 */
[----:B------:R-:W-:Y:S01]  /*2c50*/  @!P0 MOV R2, 0x7fffffff ;  /* 0x7fffffff00028802 */ /* 0x000fe20000000f00 */
[----:B------:R-:W-:Y:S06]  /*2c60*/  @!P0 BRA `(.L_x_54) ;  /* 0x0000000000348947 */ /* 0x000fec0003800000 */
[----:B------:R-:W-:-:S13]  /*2c70*/  FSETP.GTU.FTZ.AND P0, PT, |R0|, +INF , PT ;  /* 0x7f8000000000780b */ /* 0x000fda0003f1c200 */
[----:B------:R-:W-:Y:S01]  /*2c80*/  @P0 FADD.FTZ R2, R0, 1 ;  /* 0x3f80000000020421 */ /* 0x000fe20000010000 */
[----:B------:R-:W-:Y:S06]  /*2c90*/  @P0 BRA `(.L_x_54) ;  /* 0x0000000000280947 */ /* 0x000fec0003800000 */
[----:B------:R-:W-:-:S13]  /*2ca0*/  FSETP.NEU.FTZ.AND P0, PT, |R0|, +INF , PT ;  /* 0x7f8000000000780b */ /* 0x000fda0003f1d200 */
[----:B------:R-:W-:-:S04]  /*2cb0*/  @P0 FFMA R3, R0, 1.84467440737095516160e+19, RZ ;  /* 0x5f80000000030823 */ /* 0x000fc800000000ff */
[----:B------:R-:W0:Y:S02]  /*2cc0*/  @P0 MUFU.RSQ R2, R3 ;  /* 0x0000000300020308 */ /* 0x000e240000001400 */
[----:B0-----:R-:W-:Y:S01]  /*2cd0*/  @P0 FMUL.FTZ R8, R3, R2 ;  /* 0x0000000203080220 */ /* 0x001fe20000410000 */
[----:B------:R-:W-:Y:S01]  /*2ce0*/  @P0 FMUL.FTZ R7, R2, 0.5 ;  /* 0x3f00000002070820 */ /* 0x000fe20000410000 */
[----:B------:R-:W-:Y:S02]  /*2cf0*/  @!P0 MOV R2, R0 ;  /* 0x0000000000028202 */ /* 0x000fe40000000f00 */
[----:B------:R-:W-:-:S04]  /*2d00*/  @P0 FADD.FTZ R5, -R8, -RZ ;  /* 0x800000ff08050221 */ /* 0x000fc80000010100 */
[----:B------:R-:W-:-:S04]  /*2d10*/  @P0 FFMA R5, R8, R5, R3 ;  /* 0x0000000508050223 */ /* 0x000fc80000000003 */
[----:B------:R-:W-:-:S04]  /*2d20*/  @P0 FFMA R5, R5, R7, R8 ;  /* 0x0000000705050223 */ /* 0x000fc80000000008 */
[----:B------:R-:W-:-:S07]  /*2d30*/  @P0 FMUL.FTZ R2, R5, 2.3283064365386962891e-10 ;  /* 0x2f80000005020820 */ /* 0x000fce0000410000 */
.L_x_54:
[----:B------:R-:W-:Y:S01]  /*2d40*/  HFMA2 R3, -RZ, RZ, 0, 0 ;  /* 0x00000000ff037431 */ /* 0x000fe200000001ff */
[----:B------:R-:W-:Y:S02]  /*2d50*/  MOV R9, R2 ;  /* 0x0000000200097202 */ /* 0x000fe40000000f00 */
[----:B------:R-:W-:-:S04]  /*2d60*/  MOV R2, R10 ;  /* 0x0000000a00027202 */ /* 0x000fc80000000f00 */
[----:B------:R-:W-:Y:S05]  /*2d70*/  RET.REL.NODEC R2 `(_Z9layerNormPfS_S_S_iii) ;  /* 0xffffffd002a07950 */ /* 0x000fea0003c3ffff */
        .weak           $__internal_1_$__cuda_sm3x_div_rn_noftz_f32_slowpath
        .type           $__internal_1_$__cuda_sm3x_div_rn_noftz_f32_slowpath,@function
        .size           $__internal_1_$__cuda_sm3x_div_rn_noftz_f32_slowpath,(.L_x_188 - $__internal_1_$__cuda_sm3x_div_rn_noftz_f32_slowpath)
$__internal_1_$__cuda_sm3x_div_rn_noftz_f32_slowpath:
[----:B------:R-:W-:Y:S01]  /*2d80*/  SHF.R.U32.HI R7, RZ, 0x17, R0 ;  /* 0x00000017ff077819 */ /* 0x000fe20000011600 */
[----:B------:R-:W-:Y:S01]  /*2d90*/  BSSY.RECONVERGENT B0, `(.L_x_55) ;  /* 0x0000063000007945 */ /* 0x000fe20003800200 */
[----:B------:R-:W-:Y:S02]  /*2da0*/  SHF.R.U32.HI R18, RZ, 0x17, R3 ;  /* 0x00000017ff127819 */ /* 0x000fe40000011603 */
[----:B------:R-:W-:Y:S02]  /*2db0*/  LOP3.LUT R7, R7, 0xff, RZ, 0xc0, !PT ;  /* 0x000000ff07077812 */ /* 0x000fe400078ec0ff */
[----:B------:R-:W-:Y:S02]  /*2dc0*/  LOP3.LUT R18, R18, 0xff, RZ, 0xc0, !PT ;  /* 0x000000ff12127812 */ /* 0x000fe400078ec0ff */
[----:B------:R-:W-:Y:S02]  /*2dd0*/  IADD3 R19, PT, PT, R7, -0x1, RZ ;  /* 0xffffffff07137810 */ /* 0x000fe40007ffe0ff */
[----:B------:R-:W-:-:S02]  /*2de0*/  IADD3 R8, PT, PT, R18, -0x1, RZ ;  /* 0xffffffff12087810 */ /* 0x000fc40007ffe0ff */
[----:B------:R-:W-:-:S04]  /*2df0*/  ISETP.GT.U32.AND P0, PT, R19, 0xfd, PT ;  /* 0x000000fd1300780c */ /* 0x000fc80003f04070 */
[----:B------:R-:W-:-:S13]  /*2e00*/  ISETP.GT.U32.OR P0, PT, R8, 0xfd, P0 ;  /* 0x000000fd0800780c */ /* 0x000fda0000704470 */
[----:B------:R-:W-:Y:S01]  /*2e10*/  @!P0 MOV R8, RZ ;  /* 0x000000ff00088202 */ /* 0x000fe20000000f00 */
[----:B------:R-:W-:Y:S06]  /*2e20*/  @!P0 BRA `(.L_x_56) ;  /* 0x0000000000608947 */ /* 0x000fec0003800000 */
[----:B------:R-:W-:Y:S02]  /*2e30*/  FSETP.GTU.FTZ.AND P0, PT, |R3|, +INF , PT ;  /* 0x7f8000000300780b */ /* 0x000fe40003f1c200 */
[----:B------:R-:W-:-:S04]  /*2e40*/  FSETP.GTU.FTZ.AND P1, PT, |R0|, +INF , PT ;  /* 0x7f8000000000780b */ /* 0x000fc80003f3c200 */
[----:B------:R-:W-:-:S13]  /*2e50*/  PLOP3.LUT P0, PT, P0, P1, PT, 0xf8, 0x8f ;  /* 0x00000000008f781c */ /* 0x000fda0000703f70 */
[----:B------:R-:W-:Y:S05]  /*2e60*/  @P0 BRA `(.L_x_57) ;  /* 0x0000000400500947 */ /* 0x000fea0003800000 */
[----:B------:R-:W-:-:S13]  /*2e70*/  LOP3.LUT P0, RZ, R0, 0x7fffffff, R3, 0xc8, !PT ;  /* 0x7fffffff00ff7812 */ /* 0x000fda000780c803 */
[----:B------:R-:W-:Y:S05]  /*2e80*/  @!P0 BRA `(.L_x_58) ;  /* 0x0000000400408947 */ /* 0x000fea0003800000 */
[C---:B------:R-:W-:Y:S02]  /*2e90*/  FSETP.NEU.FTZ.AND P3, PT, |R3|.reuse, +INF , PT ;  /* 0x7f8000000300780b */ /* 0x040fe40003f7d200 */
[----:B------:R-:W-:Y:S02]  /*2ea0*/  FSETP.NEU.FTZ.AND P1, PT, |R0|, +INF , PT ;  /* 0x7f8000000000780b */ /* 0x000fe40003f3d200 */
[----:B------:R-:W-:-:S11]  /*2eb0*/  FSETP.NEU.FTZ.AND P0, PT, |R3|, +INF , PT ;  /* 0x7f8000000300780b */ /* 0x000fd60003f1d200 */
[----:B------:R-:W-:Y:S05]  /*2ec0*/  @!P1 BRA !P3, `(.L_x_58) ;  /* 0x0000000400309947 */ /* 0x000fea0005800000 */
[----:B------:R-:W-:-:S04]  /*2ed0*/  LOP3.LUT P3, RZ, R3, 0x7fffffff, RZ, 0xc0, !PT ;  /* 0x7fffffff03ff7812 */ /* 0x000fc8000786c0ff */
[----:B------:R-:W-:-:S13]  /*2ee0*/  PLOP3.LUT P1, PT, P1, P3, PT, 0x2f, 0xf2 ;  /* 0x0000000000f2781c */ /* 0x000fda0000f26577 */
[----:B------:R-:W-:Y:S05]  /*2ef0*/  @P1 BRA `(.L_x_59) ;  /* 0x00000004001c1947 */ /* 0x000fea0003800000 */
[----:B------:R-:W-:-:S04]  /*2f00*/  LOP3.LUT P1, RZ, R0, 0x7fffffff, RZ, 0xc0, !PT ;  /* 0x7fffffff00ff7812 */ /* 0x000fc8000782c0ff */
[----:B------:R-:W-:-:S13]  /*2f10*/  PLOP3.LUT P0, PT, P0, P1, PT, 0x2f, 0xf2 ;  /* 0x0000000000f2781c */ /* 0x000fda0000702577 */
[----:B------:R-:W-:Y:S05]  /*2f20*/  @P0 BRA `(.L_x_60) ;  /* 0x0000000400040947 */ /* 0x000fea0003800000 */
[----:B------:R-:W-:Y:S02]  /*2f30*/  IADD3 R8, PT, PT, R18, -0x1, RZ ;  /* 0xffffffff12087810 */ /* 0x000fe40007ffe0ff */
[----:B------:R-:W-:Y:S02]  /*2f40*/  ISETP.GE.AND P1, PT, R19, RZ, PT ;  /* 0x000000ff1300720c */ /* 0x000fe40003f26270 */
[----:B------:R-:W-:-:S11]  /*2f50*/  ISETP.GE.AND P0, PT, R8, RZ, PT ;  /* 0x000000ff0800720c */ /* 0x000fd60003f06270 */
[----:B------:R-:W-:Y:S02]  /*2f60*/  @!P1 FFMA R0, R0, 1.84467440737095516160e+19, RZ ;  /* 0x5f80000000009823 */ /* 0x000fe400000000ff */
[----:B------:R-:W-:Y:S01]  /*2f70*/  @P0 MOV R8, RZ ;  /* 0x000000ff00080202 */ /* 0x000fe20000000f00 */
[----:B------:R-:W-:Y:S01]  /*2f80*/  @!P0 FFMA R3, R3, 1.84467440737095516160e+19, RZ ;  /* 0x5f80000003038823 */ /* 0x000fe200000000ff */
[----:B------:R-:W-:-:S04]  /*2f90*/  @!P0 MOV R8, 0xffffffc0 ;  /* 0xffffffc000088802 */ /* 0x000fc80000000f00 */
[----:B------:R-:W-:-:S07]  /*2fa0*/  @!P1 IADD3 R8, PT, PT, R8, 0x40, RZ ;  /* 0x0000004008089810 */ /* 0x000fce0007ffe0ff */
.L_x_56:
[----:B------:R-:W-:Y:S01]  /*2fb0*/  LEA R19, R7, 0xc0800000, 0x17 ;  /* 0xc080000007137811 */ /* 0x000fe200078eb8ff */
[----:B------:R-:W-:Y:S01]  /*2fc0*/  BSSY.RECONVERGENT B1, `(.L_x_61) ;  /* 0x0000036000017945 */ /* 0x000fe20003800200 */
[----:B------:R-:W-:Y:S02]  /*2fd0*/  IADD3 R18, PT, PT, R18, -0x7f, RZ ;  /* 0xffffff8112127810 */ /* 0x000fe40007ffe0ff */
[----:B------:R-:W-:Y:S02]  /*2fe0*/  IADD3 R22, PT, PT, -R19, R0, RZ ;  /* 0x0000000013167210 */ /* 0x000fe40007ffe1ff */
[C---:B------:R-:W-:Y:S01]  /*2ff0*/  IADD3 R7, PT, PT, R18.reuse, 0x7f, -R7 ;  /* 0x0000007f12077810 */ /* 0x040fe20007ffe807 */
[----:B------:R-:W-:Y:S01]  /*3000*/  IMAD R0, R18, -0x800000, R3 ;  /* 0xff80000012007824 */ /* 0x000fe200078e0203 */
[----:B------:R-:W0:Y:S01]  /*3010*/  MUFU.RCP R20, R22 ;  /* 0x0000001600147308 */ /* 0x000e220000001000 */
[----:B------:R-:W-:Y:S01]  /*3020*/  FADD.FTZ R19, -R22, -RZ ;  /* 0x800000ff16137221 */ /* 0x000fe20000010100 */
[----:B------:R-:W-:-:S03]  /*3030*/  IADD3 R7, PT, PT, R7, R8, RZ ;  /* 0x0000000807077210 */ /* 0x000fc60007ffe0ff */
[----:B0-----:R-:W-:-:S04]  /*3040*/  FFMA R23, R20, R19, 1 ;  /* 0x3f80000014177423 */ /* 0x001fc80000000013 */
[----:B------:R-:W-:-:S04]  /*3050*/  FFMA R23, R20, R23, R20 ;  /* 0x0000001714177223 */ /* 0x000fc80000000014 */
[----:B------:R-:W-:-:S04]  /*3060*/  FFMA R20, R0, R23, RZ ;  /* 0x0000001700147223 */ /* 0x000fc800000000ff */
[----:B------:R-:W-:-:S04]  /*3070*/  FFMA R3, R19, R20, R0 ;  /* 0x0000001413037223 */ /* 0x000fc80000000000 */
[----:B------:R-:W-:-:S04]  /*3080*/  FFMA R20, R23, R3, R20 ;  /* 0x0000000317147223 */ /* 0x000fc80000000014 */
[----:B------:R-:W-:-:S04]  /*3090*/  FFMA R19, R19, R20, R0 ;  /* 0x0000001413137223 */ /* 0x000fc80000000000 */
[----:B------:R-:W-:-:S05]  /*30a0*/  FFMA R0, R23, R19, R20 ;  /* 0x0000001317007223 */ /* 0x000fca0000000014 */
[----:B------:R-:W-:-:S04]  /*30b0*/  SHF.R.U32.HI R3, RZ, 0x17, R0 ;  /* 0x00000017ff037819 */ /* 0x000fc80000011600 */
[----:B------:R-:W-:-:S04]  /*30c0*/  LOP3.LUT R8, R3, 0xff, RZ, 0xc0, !PT ;  /* 0x000000ff03087812 */ /* 0x000fc800078ec0ff */
[----:B------:R-:W-:-:S04]  /*30d0*/  IADD3 R3, PT, PT, R8, R7, RZ ;  /* 0x0000000708037210 */ /* 0x000fc80007ffe0ff */
[----:B------:R-:W-:-:S04]  /*30e0*/  IADD3 R8, PT, PT, R3, -0x1, RZ ;  /* 0xffffffff03087810 */ /* 0x000fc80007ffe0ff */
[----:B------:R-:W-:-:S13]  /*30f0*/  ISETP.GE.U32.AND P0, PT, R8, 0xfe, PT ;  /* 0x000000fe0800780c */ /* 0x000fda0003f06070 */
[----:B------:R-:W-:Y:S05]  /*3100*/  @!P0 BRA `(.L_x_62) ;  /* 0x0000000000808947 */ /* 0x000fea0003800000 */
[----:B------:R-:W-:-:S13]  /*3110*/  ISETP.GT.AND P0, PT, R3, 0xfe, PT ;  /* 0x000000fe0300780c */ /* 0x000fda0003f04270 */
[----:B------:R-:W-:Y:S05]  /*3120*/  @P0 BRA `(.L_x_63) ;  /* 0x00000000006c0947 */ /* 0x000fea0003800000 */
[----:B------:R-:W-:-:S13]  /*3130*/  ISETP.GE.AND P0, PT, R3, 0x1, PT ;  /* 0x000000010300780c */ /* 0x000fda0003f06270 */
[----:B------:R-:W-:Y:S05]  /*3140*/  @P0 BRA `(.L_x_64) ;  /* 0x0000000000740947 */ /* 0x000fea0003800000 */
[----:B------:R-:W-:Y:S02]  /*3150*/  ISETP.GE.AND P0, PT, R3, -0x18, PT ;  /* 0xffffffe80300780c */ /* 0x000fe40003f06270 */
[----:B------:R-:W-:-:S11]  /*3160*/  LOP3.LUT R0, R0, 0x80000000, RZ, 0xc0, !PT ;  /* 0x8000000000007812 */ /* 0x000fd600078ec0ff */
[----:B------:R-:W-:Y:S05]  /*3170*/  @!P0 BRA `(.L_x_64) ;  /* 0x0000000000688947 */ /* 0x000fea0003800000 */
[-CC-:B------:R-:W-:Y:S01]  /*3180*/  FFMA.RZ R7, R23, R19.reuse, R20.reuse ;  /* 0x0000001317077223 */ /* 0x180fe2000000c014 */
[----:B------:R-:W-:Y:S01]  /*3190*/  IADD3 R18, PT, PT, R3, 0x20, RZ ;  /* 0x0000002003127810 */ /* 0x000fe20007ffe0ff */
[CCC-:B------:R-:W-:Y:S01]  /*31a0*/  FFMA.RP R8, R23.reuse, R19.reuse, R20.reuse ;  /* 0x0000001317087223 */ /* 0x1c0fe20000008014 */
[----:B------:R-:W-:Y:S01]  /*31b0*/  FFMA.RM R19, R23, R19, R20 ;  /* 0x0000001317137223 */ /* 0x000fe20000004014 */
[----:B------:R-:W-:Y:S02]  /*31c0*/  ISETP.NE.AND P3, PT, R3, RZ, PT ;  /* 0x000000ff0300720c */ /* 0x000fe40003f65270 */
[----:B------:R-:W-:Y:S02]  /*31d0*/  LOP3.LUT R7, R7, 0x7fffff, RZ, 0xc0, !PT ;  /* 0x007fffff07077812 */ /* 0x000fe400078ec0ff */
[----:B------:R-:W-:Y:S02]  /*31e0*/  ISETP.NE.AND P1, PT, R3, RZ, PT ;  /* 0x000000ff0300720c */ /* 0x000fe40003f25270 */
[----:B------:R-:W-:-:S02]  /*31f0*/  LOP3.LUT R7, R7, 0x800000, RZ, 0xfc, !PT ;  /* 0x0080000007077812 */ /* 0x000fc400078efcff */
[----:B------:R-:W-:Y:S02]  /*3200*/  IADD3 R3, PT, PT, -R3, RZ, RZ ;  /* 0x000000ff03037210 */ /* 0x000fe40007ffe1ff */
[----:B------:R-:W-:Y:S02]  /*3210*/  SHF.L.U32 R18, R7, R18, RZ ;  /* 0x0000001207127219 */ /* 0x000fe400000006ff */
[----:B------:R-:W-:Y:S02]  /*3220*/  FSETP.NEU.FTZ.AND P0, PT, R8, R19, PT ;  /* 0x000000130800720b */ /* 0x000fe40003f1d000 */
[----:B------:R-:W-:Y:S02]  /*3230*/  SEL R8, R3, RZ, P3 ;  /* 0x000000ff03087207 */ /* 0x000fe40001800000 */
[----:B------:R-:W-:Y:S02]  /*3240*/  ISETP.NE.AND P1, PT, R18, RZ, P1 ;  /* 0x000000ff1200720c */ /* 0x000fe40000f25270 */
[----:B------:R-:W-:-:S02]  /*3250*/  SHF.R.U32.HI R8, RZ, R8, R7 ;  /* 0x00000008ff087219 */ /* 0x000fc40000011607 */
[----:B------:R-:W-:Y:S02]  /*3260*/  PLOP3.LUT P0, PT, P0, P1, PT, 0xf8, 0x8f ;  /* 0x00000000008f781c */ /* 0x000fe40000703f70 */
[----:B------:R-:W-:Y:S02]  /*3270*/  SHF.R.U32.HI R7, RZ, 0x1, R8 ;  /* 0x00000001ff077819 */ /* 0x000fe40000011608 */
[----:B------:R-:W-:-:S04]  /*3280*/  SEL R18, RZ, 0x1, !P0 ;  /* 0x00000001ff127807 */ /* 0x000fc80004000000 */
[----:B------:R-:W-:-:S04]  /*3290*/  LOP3.LUT R3, R18, 0x1, R7, 0xf8, !PT ;  /* 0x0000000112037812 */ /* 0x000fc800078ef807 */
[----:B------:R-:W-:-:S04]  /*32a0*/  LOP3.LUT R8, R3, R8, RZ, 0xc0, !PT ;  /* 0x0000000803087212 */ /* 0x000fc800078ec0ff */
[----:B------:R-:W-:-:S04]  /*32b0*/  IADD3 R7, PT, PT, R7, R8, RZ ;  /* 0x0000000807077210 */ /* 0x000fc80007ffe0ff */
[----:B------:R-:W-:Y:S01]  /*32c0*/  LOP3.LUT R0, R7, R0, RZ, 0xfc, !PT ;  /* 0x0000000007007212 */ /* 0x000fe200078efcff */
[----:B------:R-:W-:Y:S06]  /*32d0*/  BRA `(.L_x_64) ;  /* 0x0000000000107947 */ /* 0x000fec0003800000 */
.L_x_63:
[----:B------:R-:W-:-:S04]  /*32e0*/  LOP3.LUT R0, R0, 0x80000000, RZ, 0xc0, !PT ;  /* 0x8000000000007812 */ /* 0x000fc800078ec0ff */
[----:B------:R-:W-:Y:S01]  /*32f0*/  LOP3.LUT R0, R0, 0x7f800000, RZ, 0xfc, !PT ;  /* 0x7f80000000007812 */ /* 0x000fe200078efcff */
[----:B------:R-:W-:Y:S06]  /*3300*/  BRA `(.L_x_64) ;  /* 0x0000000000047947 */ /* 0x000fec0003800000 */
.L_x_62:
[----:B------:R-:W-:-:S07]  /*3310*/  LEA R0, R7, R0, 0x17 ;  /* 0x0000000007007211 */ /* 0x000fce00078eb8ff */
.L_x_64:
[----:B------:R-:W-:Y:S05]  /*3320*/  BSYNC.RECONVERGENT B1 ;  /* 0x0000000000017941 */ /* 0x000fea0003800200 */
.L_x_61:
[----:B------:R-:W-:Y:S05]  /*3330*/  BRA `(.L_x_65) ;  /* 0x0000000000207947 */ /* 0x000fea0003800000 */
.L_x_60:
[----:B------:R-:W-:-:S04]  /*3340*/  LOP3.LUT R0, R0, 0x80000000, R3, 0x48, !PT ;  /* 0x8000000000007812 */ /* 0x000fc800078e4803 */
[----:B------:R-:W-:Y:S01]  /*3350*/  LOP3.LUT R0, R0, 0x7f800000, RZ, 0xfc, !PT ;  /* 0x7f80000000007812 */ /* 0x000fe200078efcff */
[----:B------:R-:W-:Y:S06]  /*3360*/  BRA `(.L_x_65) ;  /* 0x0000000000147947 */ /* 0x000fec0003800000 */
.L_x_59:
[----:B------:R-:W-:Y:S01]  /*3370*/  LOP3.LUT R0, R0, 0x80000000, R3, 0x48, !PT ;  /* 0x8000000000007812 */ /* 0x000fe200078e4803 */
[----:B------:R-:W-:Y:S06]  /*3380*/  BRA `(.L_x_65) ;  /* 0x00000000000c7947 */ /* 0x000fec0003800000 */
.L_x_58:
[----:B------:R-:W0:Y:S01]  /*3390*/  MUFU.RSQ R0, -QNAN ;  /* 0xffc0000000007908 */ /* 0x000e220000001400 */
[----:B------:R-:W-:Y:S05]  /*33a0*/  BRA `(.L_x_65) ;  /* 0x0000000000047947 */ /* 0x000fea0003800000 */
.L_x_57:
[----:B------:R-:W-:-:S07]  /*33b0*/  FADD.FTZ R0, R3, R0 ;  /* 0x0000000003007221 */ /* 0x000fce0000010000 */
.L_x_65:
[----:B------:R-:W-:Y:S05]  /*33c0*/  BSYNC.RECONVERGENT B0 ;  /* 0x0000000000007941 */ /* 0x000fea0003800200 */
.L_x_55:
[----:B------:R-:W-:-:S04]  /*33d0*/  HFMA2 R3, -RZ, RZ, 0, 0 ;  /* 0x00000000ff037431 */ /* 0x000fc800000001ff */
[----:B0-----:R-:W-:Y:S05]  /*33e0*/  RET.REL.NODEC R2 `(_Z9layerNormPfS_S_S_iii) ;  /* 0xffffffcc02047950 */ /* 0x001fea0003c3ffff */
.L_x_66:
        /* <DEDUP_REMOVED lines=9> */
.L_x_188:


//--------------------- .text._Z4geluPfS_i        --------------------------
	.section	.text._Z4geluPfS_i,"ax",@progbits
	.align	128
        .global         _Z4geluPfS_i
        .type           _Z4geluPfS_i,@function
        .size           _Z4geluPfS_i,(.L_x_194 - _Z4geluPfS_i)
        .other          _Z4geluPfS_i,@"STO_CUDA_ENTRY STV_DEFAULT"
_Z4geluPfS_i:
.text._Z4geluPfS_i:
        /* <DEDUP_REMOVED lines=9> */
[----:B------:R-:W1:Y:S01]  /*0090*/  LDCU.64 UR4, c[0x0][0x358] ;  /* 0x00006b00ff0477ac */ /* 0x000e620008000a00 */
[----:B0-----:R-:W-:-:S05]  /*00a0*/  IMAD.WIDE R2, R5, 0x4, R2 ;  /* 0x0000000405027825 */ /* 0x001fca00078e0202 */
[----:B-1----:R0:W2:Y:S01]  /*00b0*/  LDG.E R4, desc[UR4][R2.64] ;  /* 0x0000000402047981 */ /* 0x0020a2000c1e1900 */
[----:B------:R-:W-:Y:S01]  /*00c0*/  MOV R10, 0x3c80f082 ;  /* 0x3c80f082000a7802 */ /* 0x000fe20000000f00 */
[----:B------:R-:W-:Y:S01]  /*00d0*/  HFMA2 R11, -RZ, RZ, 1.875, 0 ;  /* 0x3f800000ff0b7431 */ /* 0x000fe200000001ff */
[----:B0-----:R-:W0:Y:S02]  /*00e0*/  LDC.64 R2, c[0x0][0x388] ;  /* 0x0000e200ff027b82 */ /* 0x001e240000000a00 */
[----:B0-----:R-:W-:-:S04]  /*00f0*/  IMAD.WIDE R2, R5, 0x4, R2 ;  /* 0x0000000405027825 */ /* 0x001fc800078e0202 */
[----:B--2---:R-:W-:-:S04]  /*0100*/  FMUL R7, R4, 0.044714998453855514526 ;  /* 0x3d37271304077820 */ /* 0x004fc80000400000 */
[----:B------:R-:W-:-:S04]  /*0110*/  FMUL R7, R4, R7 ;  /* 0x0000000704077220 */ /* 0x000fc80000400000 */
[C---:B------:R-:W-:Y:S01]  /*0120*/  FFMA R7, R4.reuse, R7, R4 ;  /* 0x0000000704077223 */ /* 0x040fe20000000004 */
[----:B------:R-:W-:-:S03]  /*0130*/  FMUL R4, R4, 0.5 ;  /* 0x3f00000004047820 */ /* 0x000fc60000400000 */
[----:B------:R-:W-:-:S04]  /*0140*/  FMUL R7, R7, 0.79788458347320556641 ;  /* 0x3f4c422a07077820 */ /* 0x000fc80000400000 */
[C---:B------:R-:W-:Y:S01]  /*0150*/  FMUL R0, |R7|.reuse, 2.8853900432586669922 ;  /* 0x4038aa3b07007820 */ /* 0x040fe20000400200 */
[C---:B------:R-:W-:Y:S01]  /*0160*/  FMUL R9, R7.reuse, R7 ;  /* 0x0000000707097220 */ /* 0x040fe20000400000 */
[C---:B------:R-:W-:Y:S02]  /*0170*/  FSETP.GE.AND P1, PT, |R7|.reuse, 0.60000002384185791016, PT ;  /* 0x3f19999a0700780b */ /* 0x040fe40003f26200 */
[----:B------:R-:W-:Y:S01]  /*0180*/  FSETP.GE.AND P0, PT, |R7|, 9.010913848876953125, PT ;  /* 0x41102cb40700780b */ /* 0x000fe20003f06200 */
[C---:B------:R-:W-:Y:S01]  /*0190*/  FFMA R10, R9.reuse, R10, -0.052303962409496307373 ;  /* 0xbd563cae090a7423 */ /* 0x040fe2000000000a */
[----:B------:R-:W0:Y:S02]  /*01a0*/  MUFU.EX2 R0, R0 ;  /* 0x0000000000007308 */ /* 0x000e240000000800 */
[----:B0-----:R-:W-:Y:S01]  /*01b0*/  FADD R6, R0, 1 ;  /* 0x3f80000000067421 */ /* 0x001fe20000000000 */
[----:B------:R-:W-:-:S04]  /*01c0*/  FFMA R0, R9, R10, 0.1331529766321182251 ;  /* 0x3e08594109007423 */ /* 0x000fc8000000000a */
[C---:B------:R-:W-:Y:S01]  /*01d0*/  FFMA R0, R9.reuse, R0, -0.33332768082618713379 ;  /* 0xbeaaa9ed09007423 */ /* 0x040fe20000000000 */
[----:B------:R-:W0:Y:S03]  /*01e0*/  MUFU.RCP R6, R6 ;  /* 0x0000000600067308 */ /* 0x000e260000001000 */
[----:B------:R-:W-:Y:S01]  /*01f0*/  FFMA R0, R9, R0, RZ ;  /* 0x0000000009007223 */ /* 0x000fe200000000ff */
[----:B0-----:R-:W-:-:S05]  /*0200*/  FFMA R8, R6, -2, R11 ;  /* 0xc000000006087823 */ /* 0x001fca000000000b */
[----:B------:R-:W-:-:S04]  /*0210*/  FSEL R8, R8, 1, !P0 ;  /* 0x3f80000008087808 */ /* 0x000fc80004000000 */
[--C-:B------:R-:W-:Y:S01]  /*0220*/  LOP3.LUT R8, R8, 0x80000000, R7.reuse, 0xb8, !PT ;  /* 0x8000000008087812 */ /* 0x100fe200078eb807 */
[----:B------:R-:W-:-:S04]  /*0230*/  @!P1 FFMA R8, R7, R0, R7 ;  /* 0x0000000007089223 */ /* 0x000fc80000000007 */
[----:B------:R-:W-:-:S04]  /*0240*/  FADD R7, R8, 1 ;  /* 0x3f80000008077421 */ /* 0x000fc80000000000 */
[----:B------:R-:W-:-:S05]  /*0250*/  FMUL R7, R4, R7 ;  /* 0x0000000704077220 */ /* 0x000fca0000400000 */
[----:B------:R-:W-:Y:S01]  /*0260*/  STG.E desc[UR4][R2.64], R7 ;  /* 0x0000000702007986 */ /* 0x000fe2000c101904 */
[----:B------:R-:W-:Y:S05]  /*0270*/  EXIT ;  /* 0x000000000000794d */ /* 0x000fea0003800000 */
.L_x_67:
        /* <DEDUP_REMOVED lines=16> */
.L_x_194:


//--------------------- .text._Z9matmulFFNPfS_S_iii --------------------------
	.section	.text._Z9matmulFFNPfS_S_iii,"ax",@progbits
	.align	128
        .global         _Z9matmulFFNPfS_S_iii
        .type           _Z9matmulFFNPfS_S_iii,@function
        .size           _Z9matmulFFNPfS_S_iii,(.L_x_195 - _Z9matmulFFNPfS_S_iii)
        .other          _Z9matmulFFNPfS_S_iii,@"STO_CUDA_ENTRY STV_DEFAULT"
_Z9matmulFFNPfS_S_iii:
.text._Z9matmulFFNPfS_S_iii:
[----:B------:R-:W-:Y:S01]  /*0000*/  LDC R1, c[0x0][0x37c] ;  /* 0x0000df00ff017b82 */ /* 0x000fe20000000800 */
[----:B------:R-:W0:Y:S07]  /*0010*/  S2R R5, SR_TID.X ;  /* 0x0000000000057919 */ /* 0x000e2e0000002100 */
[----:B------:R-:W1:Y:S01]  /*0020*/  LDC R19, c[0x0][0x364] ;  /* 0x0000d900ff137b82 */ /* 0x000e620000000800 */
[----:B------:R-:W1:Y:S07]  /*0030*/  S2R R4, SR_TID.Y ;  /* 0x0000000000047919 */ /* 0x000e6e0000002200 */
[----:B------:R-:W0:Y:S08]  /*0040*/  S2UR UR5, SR_CTAID.X ;  /* 0x00000000000579c3 */ /* 0x000e300000002500 */
[----:B------:R-:W0:Y:S08]  /*0050*/  LDC R0, c[0x0][0x360] ;  /* 0x0000d800ff007b82 */ /* 0x000e300000000800 */
[----:B------:R-:W1:Y:S08]  /*0060*/  S2UR UR4, SR_CTAID.Y ;  /* 0x00000000000479c3 */ /* 0x000e700000002600 */
[----:B------:R-:W2:Y:S01]  /*0070*/  LDC.64 R2, c[0x0][0x398] ;  /* 0x0000e600ff027b82 */ /* 0x000ea20000000a00 */
[----:B0-----:R-:W-:-:S02]  /*0080*/  IMAD R0, R0, UR5, R5 ;  /* 0x0000000500007c24 */ /* 0x001fc4000f8e0205 */
[----:B-1----:R-:W-:-:S03]  /*0090*/  IMAD R19, R19, UR4, R4 ;  /* 0x0000000413137c24 */ /* 0x002fc6000f8e0204 */
[----:B--2---:R-:W-:-:S04]  /*00a0*/  ISETP.GE.AND P0, PT, R0, R3, PT ;  /* 0x000000030000720c */ /* 0x004fc80003f06270 */
[----:B------:R-:W-:-:S13]  /*00b0*/  ISETP.GE.OR P0, PT, R19, R2, P0 ;  /* 0x000000021300720c */ /* 0x000fda0000706670 */
[----:B------:R-:W-:Y:S05]  /*00c0*/  @P0 EXIT ;  /* 0x000000000000094d */ /* 0x000fea0003800000 */
[----:B------:R-:W0:Y:S01]  /*00d0*/  LDC R2, c[0x0][0x3a0] ;  /* 0x0000e800ff027b82 */ /* 0x000e220000000800 */
[----:B------:R-:W1:Y:S01]  /*00e0*/  LDCU.64 UR4, c[0x0][0x358] ;  /* 0x00006b00ff0477ac */ /* 0x000e620008000a00 */
[----:B------:R-:W-:Y:S01]  /*00f0*/  HFMA2 R24, -RZ, RZ, 0, 0 ;  /* 0x00000000ff187431 */ /* 0x000fe200000001ff */
[----:B0-----:R-:W-:-:S13]  /*0100*/  ISETP.GE.AND P0, PT, R2, 0x1, PT ;  /* 0x000000010200780c */ /* 0x001fda0003f06270 */
[----:B-1----:R-:W-:Y:S05]  /*0110*/  @!P0 BRA `(.L_x_68) ;  /* 0x0000000400e08947 */ /* 0x002fea0003800000 */
[C---:B------:R-:W-:Y:S01]  /*0120*/  ISETP.GE.U32.AND P1, PT, R2.reuse, 0x8, PT ;  /* 0x000000080200780c */ /* 0x040fe20003f26070 */
[----:B------:R-:W-:Y:S01]  /*0130*/  IMAD R20, R19, R2, RZ ;  /* 0x0000000213147224 */ /* 0x000fe200078e02ff */
[----:B------:R-:W-:Y:S02]  /*0140*/  LOP3.LUT R27, R2, 0x7, RZ, 0xc0, !PT ;  /* 0x00000007021b7812 */ /* 0x000fe400078ec0ff */
[----:B------:R-:W-:Y:S02]  /*0150*/  MOV R24, RZ ;  /* 0x000000ff00187202 */ /* 0x000fe40000000f00 */
[----:B------:R-:W-:Y:S02]  /*0160*/  ISETP.NE.AND P0, PT, R27, RZ, PT ;  /* 0x000000ff1b00720c */ /* 0x000fe40003f05270 */
[----:B------:R-:W-:-:S05]  /*0170*/  MOV R21, RZ ;  /* 0x000000ff00157202 */ /* 0x000fca0000000f00 */
[----:B------:R-:W-:Y:S06]  /*0180*/  @!P1 BRA `(.L_x_69) ;  /* 0x0000000000c49947 */ /* 0x000fec0003800000 */
[----:B------:R-:W0:Y:S01]  /*0190*/  LDC.64 R4, c[0x0][0x380] ;  /* 0x0000e000ff047b82 */ /* 0x000e220000000a00 */
[----:B------:R-:W-:Y:S02]  /*01a0*/  LOP3.LUT R21, R2, 0x7ffffff8, RZ, 0xc0, !PT ;  /* 0x7ffffff802157812 */ /* 0x000fe400078ec0ff */
[----:B------:R-:W-:Y:S02]  /*01b0*/  MOV R24, RZ ;  /* 0x000000ff00187202 */ /* 0x000fe40000000f00 */
[----:B------:R-:W-:Y:S02]  /*01c0*/  MOV R18, R0 ;  /* 0x0000000000127202 */ /* 0x000fe40000000f00 */
[----:B------:R-:W-:Y:S01]  /*01d0*/  IADD3 R22, PT, PT, -R21, RZ, RZ ;  /* 0x000000ff15167210 */ /* 0x000fe20007ffe1ff */
[----:B0-----:R-:W-:-:S03]  /*01e0*/  IMAD.WIDE.U32 R4, R20, 0x4, R4 ;  /* 0x0000000414047825 */ /* 0x001fc600078e0004 */
[----:B------:R-:W-:-:S04]  /*01f0*/  IADD3 R6, P1, PT, R4, 0x10, RZ ;  /* 0x0000001004067810 */ /* 0x000fc80007f3e0ff */
[----:B------:R-:W-:-:S09]  /*0200*/  IADD3.X R7, PT, PT, RZ, R5, RZ, P1, !PT ;  /* 0x00000005ff077210 */ /* 0x000fd20000ffe4ff */
.L_x_70:
[----:B------:R-:W0:Y:S01]  /*0210*/  LDC.64 R16, c[0x0][0x388] ;  /* 0x0000e200ff107b82 */ /* 0x000e220000000a00 */
[----:B------:R-:W-:Y:S02]  /*0220*/  MOV R4, R6 ;  /* 0x0000000600047202 */ /* 0x000fe40000000f00 */
[----:B------:R-:W-:-:S05]  /*0230*/  MOV R5, R7 ;  /* 0x0000000700057202 */ /* 0x000fca0000000f00 */
[----:B------:R-:W2:Y:S04]  /*0240*/  LDG.E R25, desc[UR4][R4.64+-0x10] ;  /* 0xfffff00404197981 */ /* 0x000ea8000c1e1900 */
[----:B------:R-:W3:Y:S04]  /*0250*/  LDG.E R23, desc[UR4][R4.64+-0xc] ;  /* 0xfffff40404177981 */ /* 0x000ee8000c1e1900 */
[----:B------:R-:W4:Y:S04]  /*0260*/  LDG.E R29, desc[UR4][R4.64+-0x8] ;  /* 0xfffff804041d7981 */ /* 0x000f28000c1e1900 */
[----:B------:R-:W5:Y:S01]  /*0270*/  LDG.E R28, desc[UR4][R4.64+-0x4] ;  /* 0xfffffc04041c7981 */ /* 0x000f62000c1e1900 */
[----:B0-----:R-:W-:-:S05]  /*0280*/  IMAD.WIDE R16, R18, 0x4, R16 ;  /* 0x0000000412107825 */ /* 0x001fca00078e0210 */
[----:B------:R0:W2:Y:S01]  /*0290*/  LDG.E R26, desc[UR4][R16.64] ;  /* 0x00000004101a7981 */ /* 0x0000a2000c1e1900 */
[----:B------:R-:W-:-:S04]  /*02a0*/  IMAD.WIDE R14, R3, 0x4, R16 ;  /* 0x00000004030e7825 */ /* 0x000fc800078e0210 */
[C---:B------:R-:W-:Y:S02]  /*02b0*/  IMAD.WIDE R6, R3.reuse, 0x4, R14 ;  /* 0x0000000403067825 */ /* 0x040fe400078e020e */
[----:B------:R-:W3:Y:S02]  /*02c0*/  LDG.E R14, desc[UR4][R14.64] ;  /* 0x000000040e0e7981 */ /* 0x000ee4000c1e1900 */
[C---:B------:R-:W-:Y:S02]  /*02d0*/  IMAD.WIDE R10, R3.reuse, 0x4, R6 ;  /* 0x00000004030a7825 */ /* 0x040fe400078e0206 */
[----:B------:R-:W4:Y:S02]  /*02e0*/  LDG.E R6, desc[UR4][R6.64] ;  /* 0x0000000406067981 */ /* 0x000f24000c1e1900 */
[C---:B------:R-:W-:Y:S02]  /*02f0*/  IMAD.WIDE R8, R3.reuse, 0x4, R10 ;  /* 0x0000000403087825 */ /* 0x040fe400078e020a */
[----:B------:R-:W5:Y:S02]  /*0300*/  LDG.E R10, desc[UR4][R10.64] ;  /* 0x000000040a0a7981 */ /* 0x000f64000c1e1900 */
[----:B------:R-:W-:-:S02]  /*0310*/  IMAD.WIDE R12, R3, 0x4, R8 ;  /* 0x00000004030c7825 */ /* 0x000fc400078e0208 */
[----:B------:R-:W5:Y:S04]  /*0320*/  LDG.E R7, desc[UR4][R4.64] ;  /* 0x0000000404077981 */ /* 0x000f68000c1e1900 */
[----:B------:R-:W5:Y:S01]  /*0330*/  LDG.E R8, desc[UR4][R8.64] ;  /* 0x0000000408087981 */ /* 0x000f62000c1e1900 */
[----:B0-----:R-:W-:-:S03]  /*0340*/  IMAD.WIDE R16, R3, 0x4, R12 ;  /* 0x0000000403107825 */ /* 0x001fc600078e020c */
[----:B------:R-:W5:Y:S04]  /*0350*/  LDG.E R12, desc[UR4][R12.64] ;  /* 0x000000040c0c7981 */ /* 0x000f68000c1e1900 */
[----:B------:R-:W5:Y:S04]  /*0360*/  LDG.E R15, desc[UR4][R16.64] ;  /* 0x00000004100f7981 */ /* 0x000f68000c1e1900 */
[----:B------:R-:W5:Y:S04]  /*0370*/  LDG.E R9, desc[UR4][R4.64+0x4] ;  /* 0x0000040404097981 */ /* 0x000f68000c1e1900 */
[----:B------:R-:W5:Y:S01]  /*0380*/  LDG.E R11, desc[UR4][R4.64+0xc] ;  /* 0x00000c04040b7981 */ /* 0x000f62000c1e1900 */
[----:B--2---:R-:W-:Y:S01]  /*0390*/  FFMA R26, R25, R26, R24 ;  /* 0x0000001a191a7223 */ /* 0x004fe20000000018 */
[----:B------:R-:W-:-:S02]  /*03a0*/  IMAD.WIDE R24, R3, 0x4, R16 ;  /* 0x0000000403187825 */ /* 0x000fc400078e0210 */
[----:B------:R-:W2:Y:S04]  /*03b0*/  LDG.E R16, desc[UR4][R4.64+0x8] ;  /* 0x0000080404107981 */ /* 0x000ea8000c1e1900 */
[----:B------:R-:W2:Y:S01]  /*03c0*/  LDG.E R24, desc[UR4][R24.64] ;  /* 0x0000000418187981 */ /* 0x000ea2000c1e1900 */
[----:B---3--:R-:W-:Y:S01]  /*03d0*/  FFMA R14, R23, R14, R26 ;  /* 0x0000000e170e7223 */ /* 0x008fe2000000001a */
[----:B------:R-:W-:-:S03]  /*03e0*/  IADD3 R22, PT, PT, R22, 0x8, RZ ;  /* 0x0000000816167810 */ /* 0x000fc60007ffe0ff */
[----:B----4-:R-:W-:Y:S01]  /*03f0*/  FFMA R29, R29, R6, R14 ;  /* 0x000000061d1d7223 */ /* 0x010fe2000000000e */
[----:B------:R-:W-:-:S03]  /*0400*/  ISETP.NE.AND P1, PT, R22, RZ, PT ;  /* 0x000000ff1600720c */ /* 0x000fc60003f25270 */
[----:B-----5:R-:W-:Y:S01]  /*0410*/  FFMA R10, R28, R10, R29 ;  /* 0x0000000a1c0a7223 */ /* 0x020fe2000000001d */
[----:B------:R-:W-:-:S03]  /*0420*/  IADD3 R6, P2, PT, R4, 0x20, RZ ;  /* 0x0000002004067810 */ /* 0x000fc60007f5e0ff */
[----:B------:R-:W-:Y:S01]  /*0430*/  FFMA R8, R7, R8, R10 ;  /* 0x0000000807087223 */ /* 0x000fe2000000000a */
[----:B------:R-:W-:Y:S02]  /*0440*/  IADD3.X R7, PT, PT, RZ, R5, RZ, P2, !PT ;  /* 0x00000005ff077210 */ /* 0x000fe400017fe4ff */
[----:B------:R-:W-:Y:S01]  /*0450*/  LEA R18, R3, R18, 0x3 ;  /* 0x0000001203127211 */ /* 0x000fe200078e18ff */
[----:B------:R-:W-:-:S04]  /*0460*/  FFMA R9, R9, R12, R8 ;  /* 0x0000000c09097223 */ /* 0x000fc80000000008 */
[----:B--2---:R-:W-:-:S04]  /*0470*/  FFMA R16, R16, R15, R9 ;  /* 0x0000000f10107223 */ /* 0x004fc80000000009 */
[----:B------:R-:W-:Y:S01]  /*0480*/  FFMA R24, R11, R24, R16 ;  /* 0x000000180b187223 */ /* 0x000fe20000000010 */
[----:B------:R-:W-:Y:S06]  /*0490*/  @P1 BRA `(.L_x_70) ;  /* 0xfffffffc005c1947 */ /* 0x000fec000383ffff */
.L_x_69:
[----:B------:R-:W-:Y:S05]  /*04a0*/  @!P0 BRA `(.L_x_68) ;  /* 0x0000000000fc8947 */ /* 0x000fea0003800000 */
[----:B------:R-:W-:Y:S02]  /*04b0*/  ISETP.GE.U32.AND P1, PT, R27, 0x4, PT ;  /* 0x000000041b00780c */ /* 0x000fe40003f26070 */
[----:B------:R-:W-:-:S04]  /*04c0*/  LOP3.LUT R16, R2, 0x3, RZ, 0xc0, !PT ;  /* 0x0000000302107812 */ /* 0x000fc800078ec0ff */
[----:B------:R-:W-:-:S07]  /*04d0*/  ISETP.NE.AND P0, PT, R16, RZ, PT ;  /* 0x000000ff1000720c */ /* 0x000fce0003f05270 */
[----:B------:R-:W-:Y:S06]  /*04e0*/  @!P1 BRA `(.L_x_71) ;  /* 0x00000000006c9947 */ /* 0x000fec0003800000 */
[----:B------:R-:W0:Y:S01]  /*04f0*/  LDC.64 R6, c[0x0][0x388] ;  /* 0x0000e200ff067b82 */ /* 0x000e220000000a00 */
[----:B------:R-:W1:Y:S01]  /*0500*/  LDCU.64 UR6, c[0x0][0x380] ;  /* 0x00007000ff0677ac */ /* 0x000e620008000a00 */
[----:B------:R-:W-:Y:S01]  /*0510*/  IMAD R9, R21, R3, R0 ;  /* 0x0000000315097224 */ /* 0x000fe200078e0200 */
[CC--:B------:R-:W-:Y:S02]  /*0520*/  IADD3 R5, PT, PT, R20.reuse, R21.reuse, RZ ;  /* 0x0000001514057210 */ /* 0x0c0fe40007ffe0ff */
[----:B------:R-:W-:-:S03]  /*0530*/  IADD3 R10, P1, PT, R20, R21, RZ ;  /* 0x00000015140a7210 */ /* 0x000fc60007f3e0ff */
[----:B------:R-:W2:Y:S01]  /*0540*/  LDC.64 R14, c[0x0][0x380] ;  /* 0x0000e000ff0e7b82 */ /* 0x000ea20000000a00 */
[----:B0-----:R-:W-:-:S04]  /*0550*/  IMAD.WIDE R6, R9, 0x4, R6 ;  /* 0x0000000409067825 */ /* 0x001fc800078e0206 */
[----:B------:R-:W-:Y:S02]  /*0560*/  IMAD.WIDE R8, R3, 0x4, R6 ;  /* 0x0000000403087825 */ /* 0x000fe400078e0206 */
[----:B------:R-:W3:Y:S02]  /*0570*/  LDG.E R6, desc[UR4][R6.64] ;  /* 0x0000000406067981 */ /* 0x000ee4000c1e1900 */
[----:B--2---:R-:W-:Y:S01]  /*0580*/  IMAD.WIDE.U32 R14, R5, 0x4, R14 ;  /* 0x00000004050e7825 */ /* 0x004fe200078e000e */
[----:B------:R-:W-:Y:S02]  /*0590*/  IADD3.X R5, PT, PT, RZ, RZ, RZ, P1, !PT ;  /* 0x000000ffff057210 */ /* 0x000fe40000ffe4ff */
[----:B-1----:R-:W-:-:S03]  /*05a0*/  LEA R4, P1, R10, UR6, 0x2 ;  /* 0x000000060a047c11 */ /* 0x002fc6000f8210ff */
[----:B------:R-:W3:Y:S01]  /*05b0*/  LDG.E R15, desc[UR4][R14.64] ;  /* 0x000000040e0f7981 */ /* 0x000ee2000c1e1900 */
[----:B------:R-:W-:Y:S01]  /*05c0*/  LEA.HI.X R5, R10, UR7, R5, 0x2, P1 ;  /* 0x000000070a057c11 */ /* 0x000fe200088f1405 */
[C---:B------:R-:W-:Y:S02]  /*05d0*/  IMAD.WIDE R10, R3.reuse, 0x4, R8 ;  /* 0x00000004030a7825 */ /* 0x040fe400078e0208 */
[----:B------:R-:W2:Y:S04]  /*05e0*/  LDG.E R8, desc[UR4][R8.64] ;  /* 0x0000000408087981 */ /* 0x000ea8000c1e1900 */
[----:B------:R-:W2:Y:S01]  /*05f0*/  LDG.E R17, desc[UR4][R4.64+0x4] ;  /* 0x0000040404117981 */ /* 0x000ea2000c1e1900 */
[----:B------:R-:W-:-:S03]  /*0600*/  IMAD.WIDE R12, R3, 0x4, R10 ;  /* 0x00000004030c7825 */ /* 0x000fc600078e020a */
[----:B------:R-:W4:Y:S04]  /*0610*/  LDG.E R22, desc[UR4][R10.64] ;  /* 0x000000040a167981 */ /* 0x000f28000c1e1900 */
[----:B------:R-:W4:Y:S04]  /*0620*/  LDG.E R18, desc[UR4][R4.64+0x8] ;  /* 0x0000080404127981 */ /* 0x000f28000c1e1900 */
[----:B------:R-:W5:Y:S04]  /*0630*/  LDG.E R26, desc[UR4][R4.64+0xc] ;  /* 0x00000c04041a7981 */ /* 0x000f68000c1e1900 */
[----:B------:R-:W5:Y:S01]  /*0640*/  LDG.E R12, desc[UR4][R12.64] ;  /* 0x000000040c0c7981 */ /* 0x000f62000c1e1900 */
[----:B------:R-:W-:Y:S01]  /*0650*/  IADD3 R21, PT, PT, R21, 0x4, RZ ;  /* 0x0000000415157810 */ /* 0x000fe20007ffe0ff */
[----:B---3--:R-:W-:-:S04]  /*0660*/  FFMA R24, R15, R6, R24 ;  /* 0x000000060f187223 */ /* 0x008fc80000000018 */
[----:B--2---:R-:W-:-:S04]  /*0670*/  FFMA R17, R17, R8, R24 ;  /* 0x0000000811117223 */ /* 0x004fc80000000018 */
[----:B----4-:R-:W-:-:S04]  /*0680*/  FFMA R17, R18, R22, R17 ;  /* 0x0000001612117223 */ /* 0x010fc80000000011 */
[----:B-----5:R-:W-:-:S07]  /*0690*/  FFMA R24, R26, R12, R17 ;  /* 0x0000000c1a187223 */ /* 0x020fce0000000011 */
.L_x_71:
[----:B------:R-:W-:Y:S05]  /*06a0*/  @!P0 BRA `(.L_x_68) ;  /* 0x00000000007c8947 */ /* 0x000fea0003800000 */
[----:B------:R-:W-:Y:S01]  /*06b0*/  ISETP.NE.AND P1, PT, R16, 0x1, PT ;  /* 0x000000011000780c */ /* 0x000fe20003f25270 */
[----:B------:R-:W0:Y:S01]  /*06c0*/  LDC.64 R12, c[0x0][0x380] ;  /* 0x0000e000ff0c7b82 */ /* 0x000e220000000a00 */
[----:B------:R-:W-:-:S04]  /*06d0*/  LOP3.LUT R2, R2, 0x1, RZ, 0xc0, !PT ;  /* 0x0000000102027812 */ /* 0x000fc800078ec0ff */
[----:B------:R-:W-:-:S03]  /*06e0*/  ISETP.NE.U32.AND P0, PT, R2, 0x1, PT ;  /* 0x000000010200780c */ /* 0x000fc60003f05070 */
[----:B------:R-:W1:Y:S04]  /*06f0*/  LDC.64 R10, c[0x0][0x388] ;  /* 0x0000e200ff0a7b82 */ /* 0x000e680000000a00 */
[CC--:B------:R-:W-:Y:S02]  /*0700*/  @P1 IADD3 R15, PT, PT, R20.reuse, R21.reuse, RZ ;  /* 0x00000015140f1210 */ /* 0x0c0fe40007ffe0ff */
[----:B------:R-:W-:Y:S02]  /*0710*/  @P1 IADD3 R2, P2, PT, R20, R21, RZ ;  /* 0x0000001514021210 */ /* 0x000fe40007f5e0ff */
[----:B------:R-:W2:Y:S02]  /*0720*/  @P1 LDC.64 R4, c[0x0][0x380] ;  /* 0x0000e000ff041b82 */ /* 0x000ea40000000a00 */
[----:B------:R-:W-:-:S06]  /*0730*/  @P1 IADD3.X R14, PT, PT, RZ, RZ, RZ, P2, !PT ;  /* 0x000000ffff0e1210 */ /* 0x000fcc00017fe4ff */
[----:B------:R-:W3:Y:S01]  /*0740*/  LDC.64 R6, c[0x0][0x380] ;  /* 0x0000e000ff067b82 */ /* 0x000ee20000000a00 */
[----:B0-----:R-:W-:-:S04]  /*0750*/  @P1 IMAD.WIDE.U32 R12, R15, 0x4, R12 ;  /* 0x000000040f0c1825 */ /* 0x001fc800078e000c */
[C---:B------:R-:W-:Y:S01]  /*0760*/  @P1 IMAD R15, R21.reuse, R3, R0 ;  /* 0x00000003150f1224 */ /* 0x040fe200078e0200 */
[----:B------:R-:W-:Y:S01]  /*0770*/  @P1 IADD3 R21, PT, PT, R21, 0x2, RZ ;  /* 0x0000000215151810 */ /* 0x000fe20007ffe0ff */
[----:B------:R-:W4:Y:S01]  /*0780*/  @P1 LDG.E R13, desc[UR4][R12.64] ;  /* 0x000000040c0d1981 */ /* 0x000f22000c1e1900 */
[----:B------:R-:W0:Y:S01]  /*0790*/  LDC.64 R8, c[0x0][0x388] ;  /* 0x0000e200ff087b82 */ /* 0x000e220000000a00 */
[----:B-1----:R-:W-:Y:S01]  /*07a0*/  @P1 IMAD.WIDE R10, R15, 0x4, R10 ;  /* 0x000000040f0a1825 */ /* 0x002fe200078e020a */
[----:B------:R-:W-:Y:S02]  /*07b0*/  @!P0 IADD3 R17, PT, PT, R20, R21, RZ ;  /* 0x0000001514118210 */ /* 0x000fe40007ffe0ff */
[----:B--2---:R-:W-:Y:S01]  /*07c0*/  @P1 LEA R4, P2, R2, R4, 0x2 ;  /* 0x0000000402041211 */ /* 0x004fe200078410ff */
[----:B------:R-:W-:-:S03]  /*07d0*/  @!P0 IMAD R21, R21, R3, R0 ;  /* 0x0000000315158224 */ /* 0x000fc600078e0200 */
[----:B------:R-:W-:Y:S01]  /*07e0*/  @P1 LEA.HI.X R5, R2, R5, R14, 0x2, P2 ;  /* 0x0000000502051211 */ /* 0x000fe200010f140e */
[----:B------:R-:W-:Y:S01]  /*07f0*/  @P1 IMAD.WIDE R14, R3, 0x4, R10 ;  /* 0x00000004030e1825 */ /* 0x000fe200078e020a */
[----:B------:R-:W4:Y:S03]  /*0800*/  @P1 LDG.E R2, desc[UR4][R10.64] ;  /* 0x000000040a021981 */ /* 0x000f26000c1e1900 */
[----:B---3--:R-:W-:Y:S01]  /*0810*/  @!P0 IMAD.WIDE.U32 R6, R17, 0x4, R6 ;  /* 0x0000000411068825 */ /* 0x008fe200078e0006 */
[----:B------:R-:W2:Y:S04]  /*0820*/  @P1 LDG.E R5, desc[UR4][R4.64+0x4] ;  /* 0x0000040404051981 */ /* 0x000ea8000c1e1900 */
[----:B------:R-:W2:Y:S01]  /*0830*/  @P1 LDG.E R14, desc[UR4][R14.64] ;  /* 0x000000040e0e1981 */ /* 0x000ea2000c1e1900 */
[----:B0-----:R-:W-:-:S03]  /*0840*/  @!P0 IMAD.WIDE R8, R21, 0x4, R8 ;  /* 0x0000000415088825 */ /* 0x001fc600078e0208 */
[----:B------:R-:W3:Y:S04]  /*0850*/  @!P0 LDG.E R7, desc[UR4][R6.64] ;  /* 0x0000000406078981 */ /* 0x000ee8000c1e1900 */
[----:B------:R-:W3:Y:S01]  /*0860*/  @!P0 LDG.E R8, desc[UR4][R8.64] ;  /* 0x0000000408088981 */ /* 0x000ee2000c1e1900 */
[----:B----4-:R-:W-:-:S04]  /*0870*/  @P1 FFMA R2, R13, R2, R24 ;  /* 0x000000020d021223 */ /* 0x010fc80000000018 */
[----:B--2---:R-:W-:-:S04]  /*0880*/  @P1 FFMA R24, R5, R14, R2 ;  /* 0x0000000e05181223 */ /* 0x004fc80000000002 */
[----:B---3--:R-:W-:-:S07]  /*0890*/  @!P0 FFMA R24, R7, R8, R24 ;  /* 0x0000000807188223 */ /* 0x008fce0000000018 */
.L_x_68:
[----:B------:R-:W0:Y:S01]  /*08a0*/  LDC.64 R4, c[0x0][0x390] ;  /* 0x0000e400ff047b82 */ /* 0x000e220000000a00 */
[----:B------:R-:W-:-:S04]  /*08b0*/  IMAD R3, R19, R3, R0 ;  /* 0x0000000313037224 */ /* 0x000fc800078e0200 */
[----:B0-----:R-:W-:-:S05]  /*08c0*/  IMAD.WIDE R2, R3, 0x4, R4 ;  /* 0x0000000403027825 */ /* 0x001fca00078e0204 */
[----:B------:R-:W-:Y:S01]  /*08d0*/  STG.E desc[UR4][R2.64], R24 ;  /* 0x0000001802007986 */ /* 0x000fe2000c101904 */
[----:B------:R-:W-:Y:S05]  /*08e0*/  EXIT ;  /* 0x000000000000794d */ /* 0x000fea0003800000 */
.L_x_72:
        /* <DEDUP_REMOVED lines=9> */
.L_x_195:


//--------------------- .text._Z16attentionScoresVPfS_S_iii --------------------------
	.section	.text._Z16attentionScoresVPfS_S_iii,"ax",@progbits
	.align	128
        .global         _Z16attentionScoresVPfS_S_iii
        .type           _Z16attentionScoresVPfS_S_iii,@function
        .size           _Z16attentionScoresVPfS_S_iii,(.L_x_196 - _Z16attentionScoresVPfS_S_iii)
        .other          _Z16attentionScoresVPfS_S_iii,@"STO_CUDA_ENTRY STV_DEFAULT"
_Z16attentionScoresVPfS_S_iii:
.text._Z16attentionScoresVPfS_S_iii:
[----:B------:R-:W-:Y:S01]  /*0000*/  LDC R1, c[0x0][0x37c] ;  /* 0x0000df00ff017b82 */ /* 0x000fe20000000800 */
[----:B------:R-:W0:Y:S07]  /*0010*/  S2R R3, SR_TID.Y ;  /* 0x0000000000037919 */ /* 0x000e2e0000002200 */
[----:B------:R-:W0:Y:S01]  /*0020*/  S2UR UR6, SR_CTAID.Y ;  /* 0x00000000000679c3 */ /* 0x000e220000002600 */
[----:B------:R-:W1:Y:S07]  /*0030*/  S2R R4, SR_TID.X ;  /* 0x0000000000047919 */ /* 0x000e6e0000002100 */
[----:B------:R-:W0:Y:S01]  /*0040*/  LDC R14, c[0x0][0x364] ;  /* 0x0000d900ff0e7b82 */ /* 0x000e220000000800 */
[----:B------:R-:W2:Y:S07]  /*0050*/  LDCU UR5, c[0x0][0x360] ;  /* 0x00006c00ff0577ac */ /* 0x000eae0008000800 */
[----:B------:R-:W2:Y:S08]  /*0060*/  S2UR UR4, SR_CTAID.X ;  /* 0x00000000000479c3 */ /* 0x000eb00000002500 */
[----:B------:R-:W3:Y:S08]  /*0070*/  LDC.64 R18, c[0x0][0x398] ;  /* 0x0000e600ff127b82 */ /* 0x000ef00000000a00 */
[----:B------:R-:W4:Y:S01]  /*0080*/  S2UR UR8, SR_CTAID.Z ;  /* 0x00000000000879c3 */ /* 0x000f220000002700 */
[----:B0-----:R-:W-:-:S07]  /*0090*/  IMAD R14, R14, UR6, R3 ;  /* 0x000000060e0e7c24 */ /* 0x001fce000f8e0203 */
[----:B------:R-:W0:Y:S01]  /*00a0*/  LDC R15, c[0x0][0x3a0] ;  /* 0x0000e800ff0f7b82 */ /* 0x000e220000000800 */
[----:B--2---:R-:W-:-:S06]  /*00b0*/  UIMAD UR4, UR4, UR5, URZ ;  /* 0x00000005040472a4 */ /* 0x004fcc000f8e02ff */
[----:B-1----:R-:W-:Y:S02]  /*00c0*/  IADD3 R0, PT, PT, R4, UR4, RZ ;  /* 0x0000000404007c10 */ /* 0x002fe4000fffe0ff */
[----:B---3--:R-:W-:-:S04]  /*00d0*/  ISETP.GE.AND P0, PT, R14, R19, PT ;  /* 0x000000130e00720c */ /* 0x008fc80003f06270 */
[----:B----4-:R-:W-:-:S04]  /*00e0*/  ISETP.LE.OR P0, PT, R18, UR8, P0 ;  /* 0x0000000812007c0c */ /* 0x010fc80008703670 */
[----:B0-----:R-:W-:-:S13]  /*00f0*/  ISETP.GE.OR P0, PT, R0, R15, P0 ;  /* 0x0000000f0000720c */ /* 0x001fda0000706670 */
[----:B------:R-:W-:Y:S05]  /*0100*/  @P0 EXIT ;  /* 0x000000000000094d */ /* 0x000fea0003800000 */
[C---:B------:R-:W-:Y:S01]  /*0110*/  ISETP.GE.U32.AND P1, PT, R19.reuse, 0x8, PT ;  /* 0x000000081300780c */ /* 0x040fe20003f26070 */
[C---:B------:R-:W-:Y:S01]  /*0120*/  IMAD R14, R19.reuse, UR8, R14 ;  /* 0x00000008130e7c24 */ /* 0x040fe2000f8e020e */
[----:B------:R-:W-:Y:S01]  /*0130*/  LOP3.LUT R24, R19, 0x7, RZ, 0xc0, !PT ;  /* 0x0000000713187812 */ /* 0x000fe200078ec0ff */
[----:B------:R-:W0:Y:S01]  /*0140*/  LDCU.64 UR10, c[0x0][0x358] ;  /* 0x00006b00ff0a77ac */ /* 0x000e220008000a00 */
[----:B------:R-:W-:Y:S01]  /*0150*/  HFMA2 R27, -RZ, RZ, 0, 0 ;  /* 0x00000000ff1b7431 */ /* 0x000fe200000001ff */
[----:B------:R-:W-:Y:S01]  /*0160*/  MOV R18, RZ ;  /* 0x000000ff00127202 */ /* 0x000fe20000000f00 */
[----:B------:R-:W-:Y:S01]  /*0170*/  IMAD R17, R14, R19, RZ ;  /* 0x000000130e117224 */ /* 0x000fe200078e02ff */
[----:B------:R-:W-:-:S06]  /*0180*/  ISETP.NE.AND P0, PT, R24, RZ, PT ;  /* 0x000000ff1800720c */ /* 0x000fcc0003f05270 */
[----:B------:R-:W-:Y:S07]  /*0190*/  @!P1 BRA `(.L_x_73) ;  /* 0x0000000000cc9947 */ /* 0x000fee0003800000 */
[----:B------:R-:W1:Y:S01]  /*01a0*/  LDCU.64 UR6, c[0x0][0x380] ;  /* 0x00007000ff0677ac */ /* 0x000e620008000a00 */
[----:B------:R-:W-:Y:S01]  /*01b0*/  IMAD R2, R15, UR8, RZ ;  /* 0x000000080f027c24 */ /* 0x000fe2000f8e02ff */
[----:B------:R-:W-:Y:S02]  /*01c0*/  LOP3.LUT R18, R19, 0x7ffffff8, RZ, 0xc0, !PT ;  /* 0x7ffffff813127812 */ /* 0x000fe400078ec0ff */
[----:B------:R-:W-:Y:S01]  /*01d0*/  MOV R27, RZ ;  /* 0x000000ff001b7202 */ /* 0x000fe20000000f00 */
[----:B------:R-:W-:Y:S01]  /*01e0*/  IMAD R2, R2, R19, R4 ;  /* 0x0000001302027224 */ /* 0x000fe200078e0204 */
[----:B------:R-:W-:Y:S02]  /*01f0*/  MOV R16, R17 ;  /* 0x0000001100107202 */ /* 0x000fe40000000f00 */
[----:B------:R-:W-:Y:S02]  /*0200*/  IADD3 R21, PT, PT, -R18, RZ, RZ ;  /* 0x000000ff12157210 */ /* 0x000fe40007ffe1ff */
[----:B------:R-:W-:Y:S01]  /*0210*/  IADD3 R20, PT, PT, R2, UR4, RZ ;  /* 0x0000000402147c10 */ /* 0x000fe2000fffe0ff */
[----:B-1----:R-:W-:-:S04]  /*0220*/  UIADD3 UR5, UP0, UPT, UR6, 0x10, URZ ;  /* 0x0000001006057890 */ /* 0x002fc8000ff1e0ff */
[----:B------:R-:W-:-:S12]  /*0230*/  UIADD3.X UR6, UPT, UPT, URZ, UR7, URZ, UP0, !UPT ;  /* 0x00000007ff067290 */ /* 0x000fd800087fe4ff */
.L_x_74:
[----:B------:R-:W1:Y:S01]  /*0240*/  LDC.64 R12, c[0x0][0x388] ;  /* 0x0000e200ff0c7b82 */ /* 0x000e620000000a00 */
[----:B------:R-:W-:Y:S02]  /*0250*/  MOV R2, UR5 ;  /* 0x0000000500027c02 */ /* 0x000fe40008000f00 */
[----:B------:R-:W-:-:S03]  /*0260*/  MOV R3, UR6 ;  /* 0x0000000600037c02 */ /* 0x000fc60008000f00 */
[----:B------:R-:W-:-:S05]  /*0270*/  IMAD.WIDE R2, R16, 0x4, R2 ;  /* 0x0000000410027825 */ /* 0x000fca00078e0202 */
[----:B0-----:R-:W2:Y:S04]  /*0280*/  LDG.E R22, desc[UR10][R2.64+-0x10] ;  /* 0xfffff00a02167981 */ /* 0x001ea8000c1e1900 */
[----:B------:R-:W3:Y:S04]  /*0290*/  LDG.E R23, desc[UR10][R2.64+-0xc] ;  /* 0xfffff40a02177981 */ /* 0x000ee8000c1e1900 */
[----:B------:R-:W4:Y:S01]  /*02a0*/  LDG.E R29, desc[UR10][R2.64+-0x8] ;  /* 0xfffff80a021d7981 */ /* 0x000f22000c1e1900 */
[----:B-1----:R-:W-:-:S05]  /*02b0*/  IMAD.WIDE R12, R20, 0x4, R12 ;  /* 0x00000004140c7825 */ /* 0x002fca00078e020c */
[----:B------:R0:W2:Y:S01]  /*02c0*/  LDG.E R25, desc[UR10][R12.64] ;  /* 0x0000000a0c197981 */ /* 0x0000a2000c1e1900 */
[----:B------:R-:W-:-:S04]  /*02d0*/  IMAD.WIDE R10, R15, 0x4, R12 ;  /* 0x000000040f0a7825 */ /* 0x000fc800078e020c */
[C---:B------:R-:W-:Y:S02]  /*02e0*/  IMAD.WIDE R4, R15.reuse, 0x4, R10 ;  /* 0x000000040f047825 */ /* 0x040fe400078e020a */
[----:B------:R-:W3:Y:S02]  /*02f0*/  LDG.E R10, desc[UR10][R10.64] ;  /* 0x0000000a0a0a7981 */ /* 0x000ee4000c1e1900 */
[C---:B------:R-:W-:Y:S02]  /*0300*/  IMAD.WIDE R6, R15.reuse, 0x4, R4 ;  /* 0x000000040f067825 */ /* 0x040fe400078e0204 */
[----:B------:R1:W4:Y:S02]  /*0310*/  LDG.E R28, desc[UR10][R4.64] ;  /* 0x0000000a041c7981 */ /* 0x000324000c1e1900 */
[C---:B------:R-:W-:Y:S02]  /*0320*/  IMAD.WIDE R8, R15.reuse, 0x4, R6 ;  /* 0x000000040f087825 */ /* 0x040fe400078e0206 */
[----:B------:R-:W5:Y:S02]  /*0330*/  LDG.E R6, desc[UR10][R6.64] ;  /* 0x0000000a06067981 */ /* 0x000f64000c1e1900 */
[----:B0-----:R-:W-:-:S05]  /*0340*/  IMAD.WIDE R12, R15, 0x4, R8 ;  /* 0x000000040f0c7825 */ /* 0x001fca00078e0208 */
        /* <DEDUP_REMOVED lines=8> */
[----:B-1----:R-:W-:-:S03]  /*03d0*/  IMAD.WIDE R4, R15, 0x4, R26 ;  /* 0x000000040f047825 */ /* 0x002fc600078e021a */
[----:B------:R-:W2:Y:S04]  /*03e0*/  LDG.E R13, desc[UR10][R2.64+0xc] ;  /* 0x00000c0a020d7981 */ /* 0x000ea8000c1e1900 */
[----:B------:R-:W2:Y:S04]  /*03f0*/  LDG.E R4, desc[UR10][R4.64] ;  /* 0x0000000a04047981 */ /* 0x000ea8000c1e1900 */
[----:B------:R-:W2:Y:S01]  /*0400*/  LDG.E R3, desc[UR10][R26.64] ;  /* 0x0000000a1a037981 */ /* 0x000ea2000c1e1900 */
[----:B---3--:R-:W-:Y:S01]  /*0410*/  FFMA R10, R23, R10, R22 ;  /* 0x0000000a170a7223 */ /* 0x008fe20000000016 */
[----:B------:R-:W-:-:S03]  /*0420*/  IADD3 R21, PT, PT, R21, 0x8, RZ ;  /* 0x0000000815157810 */ /* 0x000fc60007ffe0ff */
[----:B----4-:R-:W-:Y:S01]  /*0430*/  FFMA R10, R29, R28, R10 ;  /* 0x0000001c1d0a7223 */ /* 0x010fe2000000000a */
[----:B------:R-:W-:Y:S02]  /*0440*/  ISETP.NE.AND P1, PT, R21, RZ, PT ;  /* 0x000000ff1500720c */ /* 0x000fe40003f25270 */
[----:B------:R-:W-:Y:S01]  /*0450*/  LEA R20, R15, R20, 0x3 ;  /* 0x000000140f147211 */ /* 0x000fe200078e18ff */
[----:B-----5:R-:W-:Y:S01]  /*0460*/  FFMA R6, R9, R6, R10 ;  /* 0x0000000609067223 */ /* 0x020fe2000000000a */
[----:B------:R-:W-:-:S03]  /*0470*/  IADD3 R16, PT, PT, R16, 0x8, RZ ;  /* 0x0000000810107810 */ /* 0x000fc60007ffe0ff */
[----:B--2---:R-:W-:-:S04]  /*0480*/  FFMA R7, R25, R7, R6 ;  /* 0x0000000719077223 */ /* 0x004fc80000000006 */
[----:B------:R-:W-:-:S04]  /*0490*/  FFMA R7, R12, R11, R7 ;  /* 0x0000000b0c077223 */ /* 0x000fc80000000007 */
[----:B------:R-:W-:-:S04]  /*04a0*/  FFMA R8, R8, R3, R7 ;  /* 0x0000000308087223 */ /* 0x000fc80000000007 */
[----:B------:R-:W-:Y:S01]  /*04b0*/  FFMA R27, R13, R4, R8 ;  /* 0x000000040d1b7223 */ /* 0x000fe20000000008 */
[----:B------:R-:W-:Y:S06]  /*04c0*/  @P1 BRA `(.L_x_74) ;  /* 0xfffffffc005c1947 */ /* 0x000fec000383ffff */
.L_x_73:
[----:B------:R-:W-:Y:S05]  /*04d0*/  @!P0 BRA `(.L_x_75) ;  /* 0x0000000000e08947 */ /* 0x000fea0003800000 */
[----:B------:R-:W-:Y:S02]  /*04e0*/  ISETP.GE.U32.AND P0, PT, R24, 0x4, PT ;  /* 0x000000041800780c */ /* 0x000fe40003f06070 */
[----:B------:R-:W-:-:S04]  /*04f0*/  LOP3.LUT R13, R19, 0x3, RZ, 0xc0, !PT ;  /* 0x00000003130d7812 */ /* 0x000fc800078ec0ff */
[----:B------:R-:W-:-:S07]  /*0500*/  ISETP.NE.AND P1, PT, R13, RZ, PT ;  /* 0x000000ff0d00720c */ /* 0x000fce0003f25270 */
[----:B------:R-:W-:Y:S06]  /*0510*/  @!P0 BRA `(.L_x_76) ;  /* 0x00000000005c8947 */ /* 0x000fec0003800000 */
[----:B------:R-:W1:Y:S01]  /*0520*/  LDC.64 R8, c[0x0][0x388] ;  /* 0x0000e200ff087b82 */ /* 0x000e620000000a00 */
[----:B------:R-:W-:Y:S01]  /*0530*/  IMAD R4, R19, UR8, R18 ;  /* 0x0000000813047c24 */ /* 0x000fe2000f8e0212 */
[----:B------:R-:W-:-:S03]  /*0540*/  IADD3 R5, PT, PT, R17, R18, RZ ;  /* 0x0000001211057210 */ /* 0x000fc60007ffe0ff */
[----:B------:R-:W-:-:S03]  /*0550*/  IMAD R7, R4, R15, R0 ;  /* 0x0000000f04077224 */ /* 0x000fc600078e0200 */
[----:B------:R-:W2:Y:S01]  /*0560*/  LDC.64 R2, c[0x0][0x380] ;  /* 0x0000e000ff027b82 */ /* 0x000ea20000000a00 */
[----:B-1----:R-:W-:-:S04]  /*0570*/  IMAD.WIDE R8, R7, 0x4, R8 ;  /* 0x0000000407087825 */ /* 0x002fc800078e0208 */
[----:B------:R-:W-:Y:S02]  /*0580*/  IMAD.WIDE R10, R15, 0x4, R8 ;  /* 0x000000040f0a7825 */ /* 0x000fe400078e0208 */
[----:B0-----:R-:W3:Y:S02]  /*0590*/  LDG.E R8, desc[UR10][R8.64] ;  /* 0x0000000a08087981 */ /* 0x001ee4000c1e1900 */
[----:B--2---:R-:W-:-:S04]  /*05a0*/  IMAD.WIDE R2, R5, 0x4, R2 ;  /* 0x0000000405027825 */ /* 0x004fc800078e0202 */
[C---:B------:R-:W-:Y:S01]  /*05b0*/  IMAD.WIDE R4, R15.reuse, 0x4, R10 ;  /* 0x000000040f047825 */ /* 0x040fe200078e020a */
[----:B------:R-:W3:Y:S04]  /*05c0*/  LDG.E R12, desc[UR10][R2.64] ;  /* 0x0000000a020c7981 */ /* 0x000ee8000c1e1900 */
[----:B------:R-:W2:Y:S01]  /*05d0*/  LDG.E R10, desc[UR10][R10.64] ;  /* 0x0000000a0a0a7981 */ /* 0x000ea2000c1e1900 */
[----:B------:R-:W-:-:S03]  /*05e0*/  IMAD.WIDE R6, R15, 0x4, R4 ;  /* 0x000000040f067825 */ /* 0x000fc600078e0204 */
[----:B------:R-:W2:Y:S04]  /*05f0*/  LDG.E R21, desc[UR10][R2.64+0x4] ;  /* 0x0000040a02157981 */ /* 0x000ea8000c1e1900 */
        /* <DEDUP_REMOVED lines=9> */
.L_x_76:
[----:B------:R-:W-:Y:S05]  /*0690*/  @!P1 BRA `(.L_x_75) ;  /* 0x0000000000709947 */ /* 0x000fea0003800000 */
[----:B------:R-:W1:Y:S01]  /*06a0*/  LDC.64 R6, c[0x0][0x388] ;  /* 0x0000e200ff067b82 */ /* 0x000e620000000a00 */
[----:B------:R-:W-:Y:S02]  /*06b0*/  ISETP.NE.AND P0, PT, R13, 0x1, PT ;  /* 0x000000010d00780c */ /* 0x000fe40003f05270 */
[----:B------:R-:W-:-:S04]  /*06c0*/  LOP3.LUT R10, R19, 0x1, RZ, 0xc0, !PT ;  /* 0x00000001130a7812 */ /* 0x000fc800078ec0ff */
[----:B------:R-:W-:Y:S01]  /*06d0*/  ISETP.NE.U32.AND P1, PT, R10, 0x1, PT ;  /* 0x000000010a00780c */ /* 0x000fe20003f25070 */
[----:B------:R-:W2:Y:S06]  /*06e0*/  LDC.64 R8, c[0x0][0x380] ;  /* 0x0000e000ff087b82 */ /* 0x000eac0000000a00 */
[----:B------:R-:W-:Y:S01]  /*06f0*/  @P0 IMAD R10, R19, UR8, R18 ;  /* 0x00000008130a0c24 */ /* 0x000fe2000f8e0212 */
[----:B------:R-:W-:Y:S01]  /*0700*/  @P0 IADD3 R11, PT, PT, R17, R18, RZ ;  /* 0x00000012110b0210 */ /* 0x000fe20007ffe0ff */
[----:B------:R-:W3:Y:S01]  /*0710*/  LDC.64 R4, c[0x0][0x380] ;  /* 0x0000e000ff047b82 */ /* 0x000ee20000000a00 */
[----:B------:R-:W-:Y:S01]  /*0720*/  @P0 IADD3 R18, PT, PT, R18, 0x2, RZ ;  /* 0x0000000212120810 */ /* 0x000fe20007ffe0ff */
[----:B------:R-:W-:-:S03]  /*0730*/  @P0 IMAD R13, R10, R15, R0 ;  /* 0x0000000f0a0d0224 */ /* 0x000fc600078e0200 */
[----:B------:R-:W-:Y:S01]  /*0740*/  @!P1 IADD3 R17, PT, PT, R17, R18, RZ ;  /* 0x0000001211119210 */ /* 0x000fe20007ffe0ff */
[----:B------:R-:W-:Y:S02]  /*0750*/  @!P1 IMAD R19, R19, UR8, R18 ;  /* 0x0000000813139c24 */ /* 0x000fe4000f8e0212 */
[----:B------:R-:W4:Y:S01]  /*0760*/  LDC.64 R2, c[0x0][0x388] ;  /* 0x0000e200ff027b82 */ /* 0x000f220000000a00 */
[----:B-1----:R-:W-:-:S04]  /*0770*/  @P0 IMAD.WIDE R6, R13, 0x4, R6 ;  /* 0x000000040d060825 */ /* 0x002fc800078e0206 */
[----:B------:R-:W-:Y:S01]  /*0780*/  @!P1 IMAD R19, R19, R15, R0 ;  /* 0x0000000f13139224 */ /* 0x000fe200078e0200 */
[----:B0-----:R-:W5:Y:S01]  /*0790*/  @P0 LDG.E R13, desc[UR10][R6.64] ;  /* 0x0000000a060d0981 */ /* 0x001f62000c1e1900 */
[----:B--2---:R-:W-:-:S04]  /*07a0*/  @P0 IMAD.WIDE R8, R11, 0x4, R8 ;  /* 0x000000040b080825 */ /* 0x004fc800078e0208 */
[----:B------:R-:W-:Y:S01]  /*07b0*/  @P0 IMAD.WIDE R10, R15, 0x4, R6 ;  /* 0x000000040f0a0825 */ /* 0x000fe200078e0206 */
[----:B------:R-:W5:Y:S03]  /*07c0*/  @P0 LDG.E R12, desc[UR10][R8.64] ;  /* 0x0000000a080c0981 */ /* 0x000f66000c1e1900 */
[----:B---3--:R-:W-:Y:S01]  /*07d0*/  @!P1 IMAD.WIDE R4, R17, 0x4, R4 ;  /* 0x0000000411049825 */ /* 0x008fe200078e0204 */
[----:B------:R-:W2:Y:S04]  /*07e0*/  @P0 LDG.E R21, desc[UR10][R8.64+0x4] ;  /* 0x0000040a08150981 */ /* 0x000ea8000c1e1900 */
[----:B------:R-:W2:Y:S01]  /*07f0*/  @P0 LDG.E R10, desc[UR10][R10.64] ;  /* 0x0000000a0a0a0981 */ /* 0x000ea2000c1e1900 */
[----:B----4-:R-:W-:-:S03]  /*0800*/  @!P1 IMAD.WIDE R2, R19, 0x4, R2 ;  /* 0x0000000413029825 */ /* 0x010fc600078e0202 */
[----:B------:R-:W3:Y:S04]  /*0810*/  @!P1 LDG.E R4, desc[UR10][R4.64] ;  /* 0x0000000a04049981 */ /* 0x000ee8000c1e1900 */
[----:B------:R-:W3:Y:S01]  /*0820*/  @!P1 LDG.E R2, desc[UR10][R2.64] ;  /* 0x0000000a02029981 */ /* 0x000ee2000c1e1900 */
[----:B-----5:R-:W-:-:S04]  /*0830*/  @P0 FFMA R12, R12, R13, R27 ;  /* 0x0000000d0c0c0223 */ /* 0x020fc8000000001b */
[----:B--2---:R-:W-:-:S04]  /*0840*/  @P0 FFMA R27, R21, R10, R12 ;  /* 0x0000000a151b0223 */ /* 0x004fc8000000000c */
[----:B---3--:R-:W-:-:S07]  /*0850*/  @!P1 FFMA R27, R4, R2, R27 ;  /* 0x00000002041b9223 */ /* 0x008fce000000001b */
.L_x_75:
[----:B------:R-:W1:Y:S01]  /*0860*/  LDC.64 R2, c[0x0][0x390] ;  /* 0x0000e400ff027b82 */ /* 0x000e620000000a00 */
[----:B------:R-:W-:-:S04]  /*0870*/  IMAD R15, R14, R15, R0 ;  /* 0x0000000f0e0f7224 */ /* 0x000fc800078e0200 */
[----:B-1----:R-:W-:-:S05]  /*0880*/  IMAD.WIDE R2, R15, 0x4, R2 ;  /* 0x000000040f027825 */ /* 0x002fca00078e0202 */
[----:B0-----:R-:W-:Y:S01]  /*0890*/  STG.E desc[UR10][R2.64], R27 ;  /* 0x0000001b02007986 */ /* 0x001fe2000c10190a */
[----:B------:R-:W-:Y:S05]  /*08a0*/  EXIT ;  /* 0x000000000000794d */ /* 0x000fea0003800000 */
.L_x_77:
        /* <DEDUP_REMOVED lines=13> */
.L_x_196:


//--------------------- .text._Z7softmaxPfS_ii    --------------------------
	.section	.text._Z7softmaxPfS_ii,"ax",@progbits
	.align	128
        .global         _Z7softmaxPfS_ii
        .type           _Z7softmaxPfS_ii,@function
        .size           _Z7softmaxPfS_ii,(.L_x_189 - _Z7softmaxPfS_ii)
        .other          _Z7softmaxPfS_ii,@"STO_CUDA_ENTRY STV_DEFAULT"
_Z7softmaxPfS_ii:
.text._Z7softmaxPfS_ii:
        /* <DEDUP_REMOVED lines=10> */
[----:B------:R-:W-:Y:S01]  /*00a0*/  ISETP.GE.AND P0, PT, R5, 0x1, PT ;  /* 0x000000010500780c */ /* 0x000fe20003f06270 */
[----:B------:R-:W0:Y:S01]  /*00b0*/  LDCU.64 UR14, c[0x0][0x358] ;  /* 0x00006b00ff0e77ac */ /* 0x000e220008000a00 */
[----:B------:R-:W-:-:S11]  /*00c0*/  MOV R2, 0xff800000 ;  /* 0xff80000000027802 */ /* 0x000fd60000000f00 */
[----:B------:R-:W-:Y:S05]  /*00d0*/  @!P0 BRA `(.L_x_78) ;  /* 0x0000000400788947 */ /* 0x000fea0003800000 */
[C---:B------:R-:W-:Y:S01]  /*00e0*/  ISETP.GE.U32.AND P0, PT, R5.reuse, 0x10, PT ;  /* 0x000000100500780c */ /* 0x040fe20003f06070 */
[C---:B------:R-:W-:Y:S01]  /*00f0*/  IMAD R4, R5.reuse, UR12, R0 ;  /* 0x0000000c05047c24 */ /* 0x040fe2000f8e0200 */
[----:B------:R-:W-:Y:S01]  /*0100*/  LOP3.LUT R23, R5, 0xf, RZ, 0xc0, !PT ;  /* 0x0000000f05177812 */ /* 0x000fe200078ec0ff */
[----:B------:R-:W-:Y:S01]  /*0110*/  HFMA2 R3, -RZ, RZ, 0, 0 ;  /* 0x00000000ff037431 */ /* 0x000fe200000001ff */
[----:B------:R-:W-:Y:S01]  /*0120*/  MOV R2, 0xff800000 ;  /* 0xff80000000027802 */ /* 0x000fe20000000f00 */
[----:B------:R-:W-:Y:S01]  /*0130*/  IMAD R4, R4, R5, RZ ;  /* 0x0000000504047224 */ /* 0x000fe200078e02ff */
[----:B------:R-:W-:-:S07]  /*0140*/  ISETP.NE.AND P1, PT, R23, RZ, PT ;  /* 0x000000ff1700720c */ /* 0x000fce0003f25270 */
[----:B------:R-:W-:Y:S06]  /*0150*/  @!P0 BRA `(.L_x_79) ;  /* 0x0000000000988947 */ /* 0x000fec0003800000 */
[----:B------:R-:W1:Y:S01]  /*0160*/  LDCU.64 UR4, c[0x0][0x380] ;  /* 0x00007000ff0477ac */ /* 0x000e620008000a00 */
[----:B------:R-:W-:Y:S02]  /*0170*/  LOP3.LUT R3, R5, 0x7ffffff0, RZ, 0xc0, !PT ;  /* 0x7ffffff005037812 */ /* 0x000fe400078ec0ff */
[----:B------:R-:W-:Y:S02]  /*0180*/  MOV R2, 0xff800000 ;  /* 0xff80000000027802 */ /* 0x000fe40000000f00 */
[----:B------:R-:W-:Y:S02]  /*0190*/  MOV R5, R4 ;  /* 0x0000000400057202 */ /* 0x000fe40000000f00 */
[----:B------:R-:W-:Y:S01]  /*01a0*/  IADD3 R8, PT, PT, -R3, RZ, RZ ;  /* 0x000000ff03087210 */ /* 0x000fe20007ffe1ff */
[----:B-1----:R-:W-:-:S04]  /*01b0*/  UIADD3 UR4, UP0, UPT, UR4, 0x20, URZ ;  /* 0x0000002004047890 */ /* 0x002fc8000ff1e0ff */
[----:B------:R-:W-:-:S12]  /*01c0*/  UIADD3.X UR5, UPT, UPT, URZ, UR5, URZ, UP0, !UPT ;  /* 0x00000005ff057290 */ /* 0x000fd800087fe4ff */
.L_x_80:
[----:B------:R-:W-:Y:S02]  /*01d0*/  MOV R6, UR4 ;  /* 0x0000000400067c02 */ /* 0x000fe40008000f00 */
[----:B------:R-:W-:-:S03]  /*01e0*/  MOV R7, UR5 ;  /* 0x0000000500077c02 */ /* 0x000fc60008000f00 */
[----:B------:R-:W-:-:S05]  /*01f0*/  IMAD.WIDE R6, R5, 0x4, R6 ;  /* 0x0000000405067825 */ /* 0x000fca00078e0206 */
[----:B0-----:R-:W2:Y:S04]  /*0200*/  LDG.E R15, desc[UR14][R6.64+-0x20] ;  /* 0xffffe00e060f7981 */ /* 0x001ea8000c1e1900 */
[----:B------:R-:W2:Y:S04]  /*0210*/  LDG.E R16, desc[UR14][R6.64+-0x1c] ;  /* 0xffffe40e06107981 */ /* 0x000ea8000c1e1900 */
[----:B------:R-:W3:Y:S04]  /*0220*/  LDG.E R18, desc[UR14][R6.64+-0x18] ;  /* 0xffffe80e06127981 */ /* 0x000ee8000c1e1900 */
[----:B------:R-:W3:Y:S04]  /*0230*/  LDG.E R17, desc[UR14][R6.64+-0x14] ;  /* 0xffffec0e06117981 */ /* 0x000ee8000c1e1900 */
[----:B------:R-:W4:Y:S04]  /*0240*/  LDG.E R20, desc[UR14][R6.64+-0x10] ;  /* 0xfffff00e06147981 */ /* 0x000f28000c1e1900 */
        /* <DEDUP_REMOVED lines=11> */
[----:B------:R-:W-:-:S02]  /*0300*/  IADD3 R8, PT, PT, R8, 0x10, RZ ;  /* 0x0000001008087810 */ /* 0x000fc40007ffe0ff */
[----:B------:R-:W-:Y:S02]  /*0310*/  IADD3 R5, PT, PT, R5, 0x10, RZ ;  /* 0x0000001005057810 */ /* 0x000fe40007ffe0ff */
[----:B------:R-:W-:Y:S02]  /*0320*/  ISETP.NE.AND P0, PT, R8, RZ, PT ;  /* 0x000000ff0800720c */ /* 0x000fe40003f05270 */
[----:B--2---:R-:W-:-:S04]  /*0330*/  FMNMX3 R15, R2, R15, R16, !PT ;  /* 0x0000000f020f7276 */ /* 0x004fc80007800010 */
[----:B---3--:R-:W-:-:S04]  /*0340*/  FMNMX3 R15, R15, R18, R17, !PT ;  /* 0x000000120f0f7276 */ /* 0x008fc80007800011 */
[----:B----4-:R-:W-:-:S04]  /*0350*/  FMNMX3 R15, R15, R20, R19, !PT ;  /* 0x000000140f0f7276 */ /* 0x010fc80007800013 */
[----:B-----5:R-:W-:-:S04]  /*0360*/  FMNMX3 R15, R15, R22, R21, !PT ;  /* 0x000000160f0f7276 */ /* 0x020fc80007800015 */
[----:B------:R-:W-:-:S04]  /*0370*/  FMNMX3 R15, R15, R24, R25, !PT ;  /* 0x000000180f0f7276 */ /* 0x000fc80007800019 */
[----:B------:R-:W-:-:S04]  /*0380*/  FMNMX3 R9, R15, R14, R9, !PT ;  /* 0x0000000e0f097276 */ /* 0x000fc80007800009 */
[----:B------:R-:W-:-:S04]  /*0390*/  FMNMX3 R9, R9, R12, R11, !PT ;  /* 0x0000000c09097276 */ /* 0x000fc8000780000b */
[----:B------:R-:W-:Y:S01]  /*03a0*/  FMNMX3 R2, R9, R10, R13, !PT ;  /* 0x0000000a09027276 */ /* 0x000fe2000780000d */
[----:B------:R-:W-:Y:S06]  /*03b0*/  @P0 BRA `(.L_x_80) ;  /* 0xfffffffc00840947 */ /* 0x000fec000383ffff */
.L_x_79:
[----:B------:R-:W-:Y:S05]  /*03c0*/  @!P1 BRA `(.L_x_78) ;  /* 0x0000000000bc9947 */ /* 0x000fea0003800000 */
[----:B------:R-:W1:Y:S01]  /*03d0*/  LDCU UR4, c[0x0][0x394] ;  /* 0x00007280ff0477ac */ /* 0x000e620008000800 */
[----:B------:R-:W-:Y:S01]  /*03e0*/  ISETP.GE.U32.AND P0, PT, R23, 0x8, PT ;  /* 0x000000081700780c */ /* 0x000fe20003f06070 */
[----:B-1----:R-:W-:-:S04]  /*03f0*/  ULOP3.LUT UR5, UR4, 0x7, URZ, 0xc0, !UPT ;  /* 0x0000000704057892 */ /* 0x002fc8000f8ec0ff */
[----:B------:R-:W-:-:S08]  /*0400*/  UISETP.NE.AND UP0, UPT, UR5, URZ, UPT ;  /* 0x000000ff0500728c */ /* 0x000fd0000bf05270 */
[----:B------:R-:W-:Y:S05]  /*0410*/  @!P0 BRA `(.L_x_81) ;  /* 0x0000000000408947 */ /* 0x000fea0003800000 */
[----:B------:R-:W1:Y:S01]  /*0420*/  LDC.64 R6, c[0x0][0x380] ;  /* 0x0000e000ff067b82 */ /* 0x000e620000000a00 */
[----:B------:R-:W-:-:S05]  /*0430*/  IADD3 R5, PT, PT, R4, R3, RZ ;  /* 0x0000000304057210 */ /* 0x000fca0007ffe0ff */
[----:B-1----:R-:W-:-:S05]  /*0440*/  IMAD.WIDE R6, R5, 0x4, R6 ;  /* 0x0000000405067825 */ /* 0x002fca00078e0206 */
[----:B0-----:R-:W2:Y:S04]  /*0450*/  LDG.E R5, desc[UR14][R6.64] ;  /* 0x0000000e06057981 */ /* 0x001ea8000c1e1900 */
[----:B------:R-:W2:Y:S04]  /*0460*/  LDG.E R8, desc[UR14][R6.64+0x4] ;  /* 0x0000040e06087981 */ /* 0x000ea8000c1e1900 */
[----:B------:R-:W3:Y:S04]  /*0470*/  LDG.E R10, desc[UR14][R6.64+0x8] ;  /* 0x0000080e060a7981 */ /* 0x000ee8000c1e1900 */
[----:B------:R-:W3:Y:S04]  /*0480*/  LDG.E R9, desc[UR14][R6.64+0xc] ;  /* 0x00000c0e06097981 */ /* 0x000ee8000c1e1900 */
[----:B------:R-:W4:Y:S04]  /*0490*/  LDG.E R12, desc[UR14][R6.64+0x10] ;  /* 0x0000100e060c7981 */ /* 0x000f28000c1e1900 */
[----:B------:R-:W4:Y:S04]  /*04a0*/  LDG.E R11, desc[UR14][R6.64+0x14] ;  /* 0x0000140e060b7981 */ /* 0x000f28000c1e1900 */
[----:B------:R-:W5:Y:S04]  /*04b0*/  LDG.E R14, desc[UR14][R6.64+0x18] ;  /* 0x0000180e060e7981 */ /* 0x000f68000c1e1900 */
[----:B------:R-:W5:Y:S01]  /*04c0*/  LDG.E R13, desc[UR14][R6.64+0x1c] ;  /* 0x00001c0e060d7981 */ /* 0x000f62000c1e1900 */
[----:B------:R-:W-:-:S02]  /*04d0*/  IADD3 R3, PT, PT, R3, 0x8, RZ ;  /* 0x0000000803037810 */ /* 0x000fc40007ffe0ff */
[----:B--2---:R-:W-:-:S04]  /*04e0*/  FMNMX3 R5, R2, R5, R8, !PT ;  /* 0x0000000502057276 */ /* 0x004fc80007800008 */
[----:B---3--:R-:W-:-:S04]  /*04f0*/  FMNMX3 R5, R5, R10, R9, !PT ;  /* 0x0000000a05057276 */ /* 0x008fc80007800009 */
[----:B----4-:R-:W-:-:S04]  /*0500*/  FMNMX3 R5, R5, R12, R11, !PT ;  /* 0x0000000c05057276 */ /* 0x010fc8000780000b */
[----:B-----5:R-:W-:-:S07]  /*0510*/  FMNMX3 R2, R5, R14, R13, !PT ;  /* 0x0000000e05027276 */ /* 0x020fce000780000d */
.L_x_81:
[----:B------:R-:W-:Y:S05]  /*0520*/  BRA.U !UP0, `(.L_x_78) ;  /* 0x0000000108647547 */ /* 0x000fea000b800000 */
[----:B------:R-:W-:Y:S02]  /*0530*/  UISETP.GE.U32.AND UP0, UPT, UR5, 0x4, UPT ;  /* 0x000000040500788c */ /* 0x000fe4000bf06070 */
[----:B------:R-:W-:-:S04]  /*0540*/  ULOP3.LUT UR4, UR4, 0x3, URZ, 0xc0, !UPT ;  /* 0x0000000304047892 */ /* 0x000fc8000f8ec0ff */
[----:B------:R-:W-:-:S03]  /*0550*/  UISETP.NE.AND UP1, UPT, UR4, URZ, UPT ;  /* 0x000000ff0400728c */ /* 0x000fc6000bf25270 */
[----:B------:R-:W-:Y:S08]  /*0560*/  BRA.U !UP0, `(.L_x_82) ;  /* 0x0000000108287547 */ /* 0x000ff0000b800000 */
[----:B------:R-:W1:Y:S01]  /*0570*/  LDC.64 R6, c[0x0][0x380] ;  /* 0x0000e000ff067b82 */ /* 0x000e620000000a00 */
[----:B------:R-:W-:-:S05]  /*0580*/  IADD3 R5, PT, PT, R4, R3, RZ ;  /* 0x0000000304057210 */ /* 0x000fca0007ffe0ff */
[----:B-1----:R-:W-:-:S05]  /*0590*/  IMAD.WIDE R6, R5, 0x4, R6 ;  /* 0x0000000405067825 */ /* 0x002fca00078e0206 */
[----:B0-----:R-:W2:Y:S04]  /*05a0*/  LDG.E R5, desc[UR14][R6.64] ;  /* 0x0000000e06057981 */ /* 0x001ea8000c1e1900 */
[----:B------:R-:W2:Y:S04]  /*05b0*/  LDG.E R8, desc[UR14][R6.64+0x4] ;  /* 0x0000040e06087981 */ /* 0x000ea8000c1e1900 */
[----:B------:R-:W3:Y:S04]  /*05c0*/  LDG.E R9, desc[UR14][R6.64+0x8] ;  /* 0x0000080e06097981 */ /* 0x000ee8000c1e1900 */
[----:B------:R-:W3:Y:S01]  /*05d0*/  LDG.E R10, desc[UR14][R6.64+0xc] ;  /* 0x00000c0e060a7981 */ /* 0x000ee2000c1e1900 */
[----:B------:R-:W-:-:S02]  /*05e0*/  IADD3 R3, PT, PT, R3, 0x4, RZ ;  /* 0x0000000403037810 */ /* 0x000fc40007ffe0ff */
[----:B--2---:R-:W-:-:S04]  /*05f0*/  FMNMX3 R2, R2, R5, R8, !PT ;  /* 0x0000000502027276 */ /* 0x004fc80007800008 */
[----:B---3--:R-:W-:-:S07]  /*0600*/  FMNMX3 R2, R2, R9, R10, !PT ;  /* 0x0000000902027276 */ /* 0x008fce000780000a */
.L_x_82:
[----:B------:R-:W-:Y:S05]  /*0610*/  BRA.U !UP1, `(.L_x_78) ;  /* 0x0000000109287547 */ /* 0x000fea000b800000 */
[----:B------:R-:W1:Y:S01]  /*0620*/  LDC.64 R6, c[0x0][0x380] ;  /* 0x0000e000ff067b82 */ /* 0x000e620000000a00 */
[----:B------:R-:W-:Y:S01]  /*0630*/  IADD3 R3, PT, PT, R4, R3, RZ ;  /* 0x0000000304037210 */ /* 0x000fe20007ffe0ff */
[----:B------:R-:W-:-:S12]  /*0640*/  UIADD3 UR4, UPT, UPT, -UR4, URZ, URZ ;  /* 0x000000ff04047290 */ /* 0x000fd8000fffe1ff */
.L_x_83:
[----:B-1----:R-:W-:-:S06]  /*0650*/  IMAD.WIDE R4, R3, 0x4, R6 ;  /* 0x0000000403047825 */ /* 0x002fcc00078e0206 */
[----:B0-----:R-:W2:Y:S01]  /*0660*/  LDG.E R5, desc[UR14][R4.64] ;  /* 0x0000000e04057981 */ /* 0x001ea2000c1e1900 */
[----:B------:R-:W-:Y:S01]  /*0670*/  UIADD3 UR4, UPT, UPT, UR4, 0x1, URZ ;  /* 0x0000000104047890 */ /* 0x000fe2000fffe0ff */
[----:B------:R-:W-:-:S03]  /*0680*/  IADD3 R3, PT, PT, R3, 0x1, RZ ;  /* 0x0000000103037810 */ /* 0x000fc60007ffe0ff */
[----:B------:R-:W-:Y:S01]  /*0690*/  UISETP.NE.AND UP0, UPT, UR4, URZ, UPT ;  /* 0x000000ff0400728c */ /* 0x000fe2000bf05270 */
[----:B--2---:R-:W-:-:S08]  /*06a0*/  FMNMX R2, R5, R2, !PT ;  /* 0x0000000205027209 */ /* 0x004fd00007800000 */
[----:B------:R-:W-:Y:S05]  /*06b0*/  BRA.U UP0, `(.L_x_83) ;  /* 0xfffffffd00e47547 */ /* 0x000fea000b83ffff */
.L_x_78:
[----:B------:R-:W1:Y:S01]  /*06c0*/  LDC R5, c[0x0][0x394] ;  /* 0x0000e500ff057b82 */ /* 0x000e620000000800 */
[----:B------:R-:W-:Y:S02]  /*06d0*/  MOV R3, RZ ;  /* 0x000000ff00037202 */ /* 0x000fe40000000f00 */
[----:B-1----:R-:W-:-:S13]  /*06e0*/  ISETP.GE.AND P0, PT, R5, 0x1, PT ;  /* 0x000000010500780c */ /* 0x002fda0003f06270 */
[----:B------:R-:W-:Y:S05]  /*06f0*/  @!P0 BRA `(.L_x_84) ;  /* 0x0000000c00d08947 */ /* 0x000fea0003800000 */
[C---:B------:R-:W-:Y:S01]  /*0700*/  ISETP.GE.U32.AND P0, PT, R5.reuse, 0x8, PT ;  /* 0x000000080500780c */ /* 0x040fe20003f06070 */
[C---:B------:R-:W-:Y:S01]  /*0710*/  IMAD R8, R5.reuse, UR12, R0 ;  /* 0x0000000c05087c24 */ /* 0x040fe2000f8e0200 */
[----:B------:R-:W-:Y:S01]  /*0720*/  LOP3.LUT R16, R5, 0x7, RZ, 0xc0, !PT ;  /* 0x0000000705107812 */ /* 0x000fe200078ec0ff */
[----:B------:R-:W-:Y:S01]  /*0730*/  HFMA2 R3, -RZ, RZ, 0, 0 ;  /* 0x00000000ff037431 */ /* 0x000fe200000001ff */
[----:B------:R-:W-:Y:S01]  /*0740*/  MOV R9, RZ ;  /* 0x000000ff00097202 */ /* 0x000fe20000000f00 */
[----:B------:R-:W-:Y:S01]  /*0750*/  IMAD R8, R8, R5, RZ ;  /* 0x0000000508087224 */ /* 0x000fe200078e02ff */
[----:B------:R-:W-:-:S07]  /*0760*/  ISETP.NE.AND P1, PT, R16, RZ, PT ;  /* 0x000000ff1000720c */ /* 0x000fce0003f25270 */
[----:B------:R-:W-:Y:S06]  /*0770*/  @!P0 BRA `(.L_x_85) ;  /* 0x0000000400d48947 */ /* 0x000fec0003800000 */
[----:B------:R-:W1:Y:S01]  /*0780*/  LDCU.128 UR8, c[0x0][0x380] ;  /* 0x00007000ff0877ac */ /* 0x000e620008000c00 */
[----:B------:R-:W-:Y:S02]  /*0790*/  LOP3.LUT R9, R5, 0x7ffffff8, RZ, 0xc0, !PT ;  /* 0x7ffffff805097812 */ /* 0x000fe400078ec0ff */
[----:B------:R-:W-:Y:S02]  /*07a0*/  MOV R3, RZ ;  /* 0x000000ff00037202 */ /* 0x000fe40000000f00 */
[----:B------:R-:W-:Y:S02]  /*07b0*/  MOV R10, R8 ;  /* 0x00000008000a7202 */ /* 0x000fe40000000f00 */
[----:B------:R-:W-:Y:S01]  /*07c0*/  IADD3 R11, PT, PT, -R9, RZ, RZ ;  /* 0x000000ff090b7210 */ /* 0x000fe20007ffe1ff */
[----:B-1----:R-:W-:Y:S02]  /*07d0*/  UIADD3 UR6, UP0, UPT, UR8, 0x10, URZ ;  /* 0x0000001008067890 */ /* 0x002fe4000ff1e0ff */
[----:B------:R-:W-:-:S02]  /*07e0*/  UIADD3 UR4, UP1, UPT, UR10, 0x10, URZ ;  /* 0x000000100a047890 */ /* 0x000fc4000ff3e0ff */
[----:B------:R-:W-:Y:S02]  /*07f0*/  UIADD3.X UR7, UPT, UPT, URZ, UR9, URZ, UP0, !UPT ;  /* 0x00000009ff077290 */ /* 0x000fe400087fe4ff */
[----:B------:R-:W-:-:S12]  /*0800*/  UIADD3.X UR5, UPT, UPT, URZ, UR11, URZ, UP1, !UPT ;  /* 0x0000000bff057290 */ /* 0x000fd80008ffe4ff */
.L_x_86:
[----:B------:R-:W-:Y:S02]  /*0810*/  MOV R4, UR6 ;  /* 0x0000000600047c02 */ /* 0x000fe40008000f00 */
[----:B------:R-:W-:-:S03]  /*0820*/  MOV R5, UR7 ;  /* 0x0000000700057c02 */ /* 0x000fc60008000f00 */
[----:B------:R-:W-:-:S05]  /*0830*/  IMAD.WIDE R4, R10, 0x4, R4 ;  /* 0x000000040a047825 */ /* 0x000fca00078e0204 */
[----:B01----:R-:W2:Y:S01]  /*0840*/  LDG.E R7, desc[UR14][R4.64+-0x10] ;  /* 0xfffff00e04077981 */ /* 0x003ea2000c1e1900 */
[----:B------:R-:W-:Y:S01]  /*0850*/  HFMA2 R12, -RZ, RZ, 0.96630859375, -0.0022525787353515625 ;  /* 0x3bbb989dff0c7431 */ /* 0x000fe200000001ff */
[----:B------:R-:W-:Y:S01]  /*0860*/  MOV R13, 0x437c0000 ;  /* 0x437c0000000d7802 */ /* 0x000fe20000000f00 */
[----:B--2---:R-:W-:-:S04]  /*0870*/  FADD R7, R7, -R2 ;  /* 0x8000000207077221 */ /* 0x004fc80000000000 */
[----:B------:R-:W-:-:S04]  /*0880*/  FFMA.SAT R6, R7, R12, 0.5 ;  /* 0x3f00000007067423 */ /* 0x000fc8000000200c */
[----:B------:R-:W-:-:S04]  /*0890*/  FFMA.RM R14, R6, R13, 12582913 ;  /* 0x4b400001060e7423 */ /* 0x000fc8000000400d */
[C---:B------:R-:W-:Y:S01]  /*08a0*/  FADD R6, R14.reuse, -12583039 ;  /* 0xcb40007f0e067421 */ /* 0x040fe20000000000 */
[----:B------:R-:W-:-:S03]  /*08b0*/  SHF.L.U32 R14, R14, 0x17, RZ ;  /* 0x000000170e0e7819 */ /* 0x000fc600000006ff */
[----:B------:R-:W-:-:S04]  /*08c0*/  FFMA R6, R7, 1.4426950216293334961, -R6 ;  /* 0x3fb8aa3b07067823 */ /* 0x000fc80000000806 */
[----:B------:R-:W-:Y:S01]  /*08d0*/  FFMA R15, R7, 1.925963033500011079e-08, R6 ;  /* 0x32a57060070f7823 */ /* 0x000fe20000000006 */
[----:B------:R-:W-:Y:S02]  /*08e0*/  MOV R6, UR4 ;  /* 0x0000000400067c02 */ /* 0x000fe40008000f00 */
[----:B------:R-:W-:-:S03]  /*08f0*/  MOV R7, UR5 ;  /* 0x0000000500077c02 */ /* 0x000fc60008000f00 */
[----:B------:R-:W0:Y:S01]  /*0900*/  MUFU.EX2 R15, R15 ;  /* 0x0000000f000f7308 */ /* 0x000e220000000800 */
[----:B------:R-:W-:-:S04]  /*0910*/  IMAD.WIDE R6, R10, 0x4, R6 ;  /* 0x000000040a067825 */ /* 0x000fc800078e0206 */
[----:B0-----:R-:W-:-:S05]  /*0920*/  FMUL R14, R14, R15 ;  /* 0x0000000f0e0e7220 */ /* 0x001fca0000400000 */
[----:B------:R0:W-:Y:S04]  /*0930*/  STG.E desc[UR14][R6.64+-0x10], R14 ;  /* 0xfffff00e06007986 */ /* 0x0001e8000c10190e */
[----:B------:R-:W2:Y:S02]  /*0940*/  LDG.E R17, desc[UR14][R4.64+-0xc] ;  /* 0xfffff40e04117981 */ /* 0x000ea4000c1e1900 */
[----:B--2---:R-:W-:-:S04]  /*0950*/  FADD R17, R17, -R2 ;  /* 0x8000000211117221 */ /* 0x004fc80000000000 */
[----:B------:R-:W-:-:S04]  /*0960*/  FFMA.SAT R18, R17, R12, 0.5 ;  /* 0x3f00000011127423 */ /* 0x000fc8000000200c */
[----:B------:R-:W-:-:S04]  /*0970*/  FFMA.RM R18, R18, R13, 12582913 ;  /* 0x4b40000112127423 */ /* 0x000fc8000000400d */
[C---:B------:R-:W-:Y:S01]  /*0980*/  FADD R20, R18.reuse, -12583039 ;  /* 0xcb40007f12147421 */ /* 0x040fe20000000000 */
[----:B------:R-:W-:-:S03]  /*0990*/  SHF.L.U32 R15, R18, 0x17, RZ ;  /* 0x00000017120f7819 */ /* 0x000fc600000006ff */
[----:B------:R-:W-:-:S04]  /*09a0*/  FFMA R20, R17, 1.4426950216293334961, -R20 ;  /* 0x3fb8aa3b11147823 */ /* 0x000fc80000000814 */
[----:B------:R-:W-:-:S06]  /*09b0*/  FFMA R20, R17, 1.925963033500011079e-08, R20 ;  /* 0x32a5706011147823 */ /* 0x000fcc0000000014 */
[----:B------:R-:W1:Y:S02]  /*09c0*/  MUFU.EX2 R20, R20 ;  /* 0x0000001400147308 */ /* 0x000e640000000800 */
[----:B-1----:R-:W-:-:S05]  /*09d0*/  FMUL R15, R15, R20 ;  /* 0x000000140f0f7220 */ /* 0x002fca0000400000 */
[----:B------:R1:W-:Y:S04]  /*09e0*/  STG.E desc[UR14][R6.64+-0xc], R15 ;  /* 0xfffff40f06007986 */ /* 0x0003e8000c10190e */
[----:B------:R-:W2:Y:S02]  /*09f0*/  LDG.E R17, desc[UR14][R4.64+-0x8] ;  /* 0xfffff80e04117981 */ /* 0x000ea4000c1e1900 */
[----:B--2---:R-:W-:-:S04]  /*0a00*/  FADD R17, R17, -R2 ;  /* 0x8000000211117221 */ /* 0x004fc80000000000 */
[----:B------:R-:W-:-:S04]  /*0a10*/  FFMA.SAT R18, R17, R12, 0.5 ;  /* 0x3f00000011127423 */ /* 0x000fc8000000200c */
[----:B------:R-:W-:-:S04]  /*0a20*/  FFMA.RM R18, R18, R13, 12582913 ;  /* 0x4b40000112127423 */ /* 0x000fc8000000400d */
[----:B------:R-:W-:-:S04]  /*0a30*/  FADD R22, R18, -12583039 ;  /* 0xcb40007f12167421 */ /* 0x000fc80000000000 */
[----:B------:R-:W-:-:S04]  /*0a40*/  FFMA R22, R17, 1.4426950216293334961, -R22 ;  /* 0x3fb8aa3b11167823 */ /* 0x000fc80000000816 */
[----:B------:R-:W-:Y:S01]  /*0a50*/  FFMA R22, R17, 1.925963033500011079e-08, R22 ;  /* 0x32a5706011167823 */ /* 0x000fe20000000016 */
[----:B------:R-:W-:-:S05]  /*0a60*/  SHF.L.U32 R17, R18, 0x17, RZ ;  /* 0x0000001712117819 */ /* 0x000fca00000006ff */
[----:B------:R-:W2:Y:S02]  /*0a70*/  MUFU.EX2 R22, R22 ;  /* 0x0000001600167308 */ /* 0x000ea40000000800 */
[----:B--2---:R-:W-:-:S05]  /*0a80*/  FMUL R17, R17, R22 ;  /* 0x0000001611117220 */ /* 0x004fca0000400000 */
        /* <DEDUP_REMOVED lines=45> */
[----:B------:R-:W2:Y:S01]  /*0d60*/  LDG.E R5, desc[UR14][R4.64+0xc] ;  /* 0x00000c0e04057981 */ /* 0x000ea2000c1e1900 */
[----:B0-----:R-:W-:Y:S01]  /*0d70*/  FADD R14, R14, R3 ;  /* 0x000000030e0e7221 */ /* 0x001fe20000000000 */
[----:B------:R-:W-:Y:S02]  /*0d80*/  IADD3 R11, PT, PT, R11, 0x8, RZ ;  /* 0x000000080b0b7810 */ /* 0x000fe40007ffe0ff */
[----:B------:R-:W-:Y:S01]  /*0d90*/  IADD3 R10, PT, PT, R10, 0x8, RZ ;  /* 0x000000080a0a7810 */ /* 0x000fe20007ffe0ff */
[----:B------:R-:W-:Y:S01]  /*0da0*/  FADD R14, R14, R15 ;  /* 0x0000000f0e0e7221 */ /* 0x000fe20000000000 */
[----:B------:R-:W-:-:S03]  /*0db0*/  ISETP.NE.AND P0, PT, R11, RZ, PT ;  /* 0x000000ff0b00720c */ /* 0x000fc60003f05270 */
[----:B------:R-:W-:-:S04]  /*0dc0*/  FADD R14, R14, R17 ;  /* 0x000000110e0e7221 */ /* 0x000fc80000000000 */
[----:B------:R-:W-:-:S04]  /*0dd0*/  FADD R14, R14, R19 ;  /* 0x000000130e0e7221 */ /* 0x000fc80000000000 */
[----:B------:R-:W-:-:S04]  /*0de0*/  FADD R14, R14, R21 ;  /* 0x000000150e0e7221 */ /* 0x000fc80000000000 */
[----:B------:R-:W-:-:S04]  /*0df0*/  FADD R14, R14, R23 ;  /* 0x000000170e0e7221 */ /* 0x000fc80000000000 */
[----:B------:R-:W-:Y:S01]  /*0e00*/  FADD R14, R14, R25 ;  /* 0x000000190e0e7221 */ /* 0x000fe20000000000 */
[----:B--2---:R-:W-:-:S04]  /*0e10*/  FADD R27, R5, -R2 ;  /* 0x80000002051b7221 */ /* 0x004fc80000000000 */
[----:B------:R-:W-:-:S04]  /*0e20*/  FFMA.SAT R12, R27, R12, 0.5 ;  /* 0x3f0000001b0c7423 */ /* 0x000fc8000000200c */
[----:B------:R-:W-:-:S04]  /*0e30*/  FFMA.RM R12, R12, R13, 12582913 ;  /* 0x4b4000010c0c7423 */ /* 0x000fc8000000400d */
[C---:B------:R-:W-:Y:S01]  /*0e40*/  FADD R18, R12.reuse, -12583039 ;  /* 0xcb40007f0c127421 */ /* 0x040fe20000000000 */
[----:B------:R-:W-:-:S03]  /*0e50*/  SHF.L.U32 R12, R12, 0x17, RZ ;  /* 0x000000170c0c7819 */ /* 0x000fc600000006ff */
[----:B------:R-:W-:-:S04]  /*0e60*/  FFMA R18, R27, 1.4426950216293334961, -R18 ;  /* 0x3fb8aa3b1b127823 */ /* 0x000fc80000000812 */
[----:B------:R-:W-:-:S04]  /*0e70*/  FFMA R18, R27, 1.925963033500011079e-08, R18 ;  /* 0x32a570601b127823 */ /* 0x000fc80000000012 */
[----:B------:R-:W0:Y:S02]  /*0e80*/  MUFU.EX2 R13, R18 ;  /* 0x00000012000d7308 */ /* 0x000e240000000800 */
[----:B0-----:R-:W-:-:S04]  /*0e90*/  FMUL R13, R12, R13 ;  /* 0x0000000d0c0d7220 */ /* 0x001fc80000400000 */
[----:B------:R-:W-:Y:S01]  /*0ea0*/  FADD R3, R14, R13 ;  /* 0x0000000d0e037221 */ /* 0x000fe20000000000 */
[----:B------:R1:W-:Y:S01]  /*0eb0*/  STG.E desc[UR14][R6.64+0xc], R13 ;  /* 0x00000c0d06007986 */ /* 0x0003e2000c10190e */
[----:B------:R-:W-:Y:S05]  /*0ec0*/  @P0 BRA `(.L_x_86) ;  /* 0xfffffff800500947 */ /* 0x000fea000383ffff */
.L_x_85:
[----:B------:R-:W-:Y:S05]  /*0ed0*/  @!P1 BRA `(.L_x_84) ;  /* 0x0000000400d89947 */ /* 0x000fea0003800000 */
[----:B------:R-:W2:Y:S01]  /*0ee0*/  LDCU UR4, c[0x0][0x394] ;  /* 0x00007280ff0477ac */ /* 0x000ea20008000800 */
[----:B------:R-:W-:Y:S01]  /*0ef0*/  ISETP.GE.U32.AND P0, PT, R16, 0x4, PT ;  /* 0x000000041000780c */ /* 0x000fe20003f06070 */
[----:B--2---:R-:W-:-:S04]  /*0f00*/  ULOP3.LUT UR5, UR4, 0x3, URZ, 0xc0, !UPT ;  /* 0x0000000304057892 */ /* 0x004fc8000f8ec0ff */
[----:B------:R-:W-:-:S08]  /*0f10*/  UISETP.NE.AND UP0, UPT, UR5, URZ, UPT ;  /* 0x000000ff0500728c */ /* 0x000fd0000bf05270 */
[----:B------:R-:W-:Y:S05]  /*0f20*/  @!P0 BRA `(.L_x_87) ;  /* 0x0000000000e08947 */ /* 0x000fea0003800000 */
[----:B------:R-:W2:Y:S01]  /*0f30*/  LDC.64 R4, c[0x0][0x380] ;  /* 0x0000e000ff047b82 */ /* 0x000ea20000000a00 */
[----:B-1----:R-:W-:-:S05]  /*0f40*/  IADD3 R13, PT, PT, R8, R9, RZ ;  /* 0x00000009080d7210 */ /* 0x002fca0007ffe0ff */
[----:B--2---:R-:W-:-:S05]  /*0f50*/  IMAD.WIDE R4, R13, 0x4, R4 ;  /* 0x000000040d047825 */ /* 0x004fca00078e0204 */
[----:B0-----:R-:W2:Y:S01]  /*0f60*/  LDG.E R7, desc[UR14][R4.64] ;  /* 0x0000000e04077981 */ /* 0x001ea2000c1e1900 */
[----:B------:R-:W-:Y:S01]  /*0f70*/  HFMA2 R10, -RZ, RZ, 0.96630859375, -0.0022525787353515625 ;  /* 0x3bbb989dff0a7431 */ /* 0x000fe200000001ff */
[----:B------:R-:W-:Y:S01]  /*0f80*/  MOV R11, 0x437c0000 ;  /* 0x437c0000000b7802 */ /* 0x000fe20000000f00 */
[----:B--2---:R-:W-:-:S04]  /*0f90*/  FADD R15, R7, -R2 ;  /* 0x80000002070f7221 */ /* 0x004fc80000000000 */
[----:B------:R-:W-:-:S04]  /*0fa0*/  FFMA.SAT R6, R15, R10, 0.5 ;  /* 0x3f0000000f067423 */ /* 0x000fc8000000200a */
[----:B------:R-:W-:Y:S02]  /*0fb0*/  FFMA.RM R12, R6, R11, 12582913 ;  /* 0x4b400001060c7423 */ /* 0x000fe4000000400b */
[----:B------:R-:W0:Y:S02]  /*0fc0*/  LDC.64 R6, c[0x0][0x388] ;  /* 0x0000e200ff067b82 */ /* 0x000e240000000a00 */
[C---:B------:R-:W-:Y:S01]  /*0fd0*/  FADD R14, R12.reuse, -12583039 ;  /* 0xcb40007f0c0e7421 */ /* 0x040fe20000000000 */
[----:B------:R-:W-:-:S03]  /*0fe0*/  SHF.L.U32 R12, R12, 0x17, RZ ;  /* 0x000000170c0c7819 */ /* 0x000fc600000006ff */
[----:B------:R-:W-:-:S04]  /*0ff0*/  FFMA R14, R15, 1.4426950216293334961, -R14 ;  /* 0x3fb8aa3b0f0e7823 */ /* 0x000fc8000000080e */
[----:B------:R-:W-:-:S04]  /*1000*/  FFMA R14, R15, 1.925963033500011079e-08, R14 ;  /* 0x32a570600f0e7823 */ /* 0x000fc8000000000e */
[----:B------:R-:W1:Y:S01]  /*1010*/  MUFU.EX2 R15, R14 ;  /* 0x0000000e000f7308 */ /* 0x000e620000000800 */
[----:B0-----:R-:W-:-:S04]  /*1020*/  IMAD.WIDE R6, R13, 0x4, R6 ;  /* 0x000000040d067825 */ /* 0x001fc800078e0206 */
        /* <DEDUP_REMOVED lines=10> */
[----:B------:R-:W1:Y:S02]  /*10d0*/  MUFU.EX2 R18, R18 ;  /* 0x0000001200127308 */ /* 0x000e640000000800 */
[----:B-1----:R-:W-:-:S05]  /*10e0*/  FMUL R13, R13, R18 ;  /* 0x000000120d0d7220 */ /* 0x002fca0000400000 */
[----:B------:R2:W-:Y:S04]  /*10f0*/  STG.E desc[UR14][R6.64+0x4], R13 ;  /* 0x0000040d06007986 */ /* 0x0005e8000c10190e */
[----:B------:R-:W3:Y:S02]  /*1100*/  LDG.E R15, desc[UR14][R4.64+0x8] ;  /* 0x0000080e040f7981 */ /* 0x000ee4000c1e1900 */
[----:B---3--:R-:W-:-:S04]  /*1110*/  FADD R15, R15, -R2 ;  /* 0x800000020f0f7221 */ /* 0x008fc80000000000 */
[----:B------:R-:W-:-:S04]  /*1120*/  FFMA.SAT R14, R15, R10, 0.5 ;  /* 0x3f0000000f0e7423 */ /* 0x000fc8000000200a */
[----:B------:R-:W-:-:S04]  /*1130*/  FFMA.RM R14, R14, R11, 12582913 ;  /* 0x4b4000010e0e7423 */ /* 0x000fc8000000400b */
[C---:B------:R-:W-:Y:S01]  /*1140*/  FADD R16, R14.reuse, -12583039 ;  /* 0xcb40007f0e107421 */ /* 0x040fe20000000000 */
[----:B------:R-:W-:-:S03]  /*1150*/  SHF.L.U32 R14, R14, 0x17, RZ ;  /* 0x000000170e0e7819 */ /* 0x000fc600000006ff */
[----:B------:R-:W-:-:S04]  /*1160*/  FFMA R16, R15, 1.4426950216293334961, -R16 ;  /* 0x3fb8aa3b0f107823 */ /* 0x000fc80000000810 */
[----:B------:R-:W-:-:S04]  /*1170*/  FFMA R16, R15, 1.925963033500011079e-08, R16 ;  /* 0x32a570600f107823 */ /* 0x000fc80000000010 */
[----:B------:R-:W1:Y:S02]  /*1180*/  MUFU.EX2 R15, R16 ;  /* 0x00000010000f7308 */ /* 0x000e640000000800 */
[----:B-1----:R-:W-:-:S05]  /*1190*/  FMUL R15, R14, R15 ;  /* 0x0000000f0e0f7220 */ /* 0x002fca0000400000 */
[----:B------:R2:W-:Y:S04]  /*11a0*/  STG.E desc[UR14][R6.64+0x8], R15 ;  /* 0x0000080f06007986 */ /* 0x0005e8000c10190e */
[----:B------:R-:W3:Y:S01]  /*11b0*/  LDG.E R5, desc[UR14][R4.64+0xc] ;  /* 0x00000c0e04057981 */ /* 0x000ee2000c1e1900 */
[----:B0-----:R-:W-:Y:S01]  /*11c0*/  FADD R12, R3, R12 ;  /* 0x0000000c030c7221 */ /* 0x001fe20000000000 */
[----:B------:R-:W-:-:S03]  /*11d0*/  IADD3 R9, PT, PT, R9, 0x4, RZ ;  /* 0x0000000409097810 */ /* 0x000fc60007ffe0ff */
[----:B------:R-:W-:-:S04]  /*11e0*/  FADD R12, R12, R13 ;  /* 0x0000000d0c0c7221 */ /* 0x000fc80000000000 */
[----:B------:R-:W-:Y:S01]  /*11f0*/  FADD R12, R12, R15 ;  /* 0x0000000f0c0c7221 */ /* 0x000fe20000000000 */
[----:B---3--:R-:W-:-:S04]  /*1200*/  FADD R17, R5, -R2 ;  /* 0x8000000205117221 */ /* 0x008fc80000000000 */
        /* <DEDUP_REMOVED lines=9> */
[----:B------:R2:W-:Y:S06]  /*12a0*/  STG.E desc[UR14][R6.64+0xc], R11 ;  /* 0x00000c0b06007986 */ /* 0x0005ec000c10190e */
.L_x_87:
[----:B------:R-:W-:Y:S05]  /*12b0*/  BRA.U !UP0, `(.L_x_84) ;  /* 0x0000000108e07547 */ /* 0x000fea000b800000 */
[----:B------:R-:W-:Y:S02]  /*12c0*/  UISETP.NE.AND UP0, UPT, UR5, 0x1, UPT ;  /* 0x000000010500788c */ /* 0x000fe4000bf05270 */
[----:B------:R-:W-:-:S04]  /*12d0*/  ULOP3.LUT UR4, UR4, 0x1, URZ, 0xc0, !UPT ;  /* 0x0000000104047892 */ /* 0x000fc8000f8ec0ff */
[----:B------:R-:W-:-:S03]  /*12e0*/  UISETP.NE.U32.AND UP1, UPT, UR4, 0x1, UPT ;  /* 0x000000010400788c */ /* 0x000fc6000bf25070 */
[----:B------:R-:W-:Y:S08]  /*12f0*/  BRA.U !UP0, `(.L_x_88) ;  /* 0x0000000108807547 */ /* 0x000ff0000b800000 */
[----:B------:R-:W3:Y:S01]  /*1300*/  LDC.64 R4, c[0x0][0x380] ;  /* 0x0000e000ff047b82 */ /* 0x000ee20000000a00 */
[----:B-12---:R-:W-:-:S05]  /*1310*/  IADD3 R15, PT, PT, R8, R9, RZ ;  /* 0x00000009080f7210 */ /* 0x006fca0007ffe0ff */
[----:B---3--:R-:W-:-:S05]  /*1320*/  IMAD.WIDE R4, R15, 0x4, R4 ;  /* 0x000000040f047825 */ /* 0x008fca00078e0204 */
        /* <DEDUP_REMOVED lines=15> */
[----:B------:R-:W2:Y:S01]  /*1420*/  LDG.E R5, desc[UR14][R4.64+0x4] ;  /* 0x0000040e04057981 */ /* 0x000ea2000c1e1900 */
[----:B------:R-:W-:Y:S01]  /*1430*/  FADD R3, R3, R10 ;  /* 0x0000000a03037221 */ /* 0x000fe20000000000 */
[----:B------:R-:W-:Y:S01]  /*1440*/  IADD3 R9, PT, PT, R9, 0x2, RZ ;  /* 0x0000000209097810 */ /* 0x000fe20007ffe0ff */
        /* <DEDUP_REMOVED lines=11> */
.L_x_88:
[----:B------:R-:W-:Y:S05]  /*1500*/  BRA.U UP1, `(.L_x_84) ;  /* 0x00000001014c7547 */ /* 0x000fea000b800000 */
[----:B------:R-:W4:Y:S01]  /*1510*/  LDC.64 R4, c[0x0][0x380] ;  /* 0x0000e000ff047b82 */ /* 0x000f220000000a00 */
[----:B------:R-:W-:-:S05]  /*1520*/  IADD3 R9, PT, PT, R8, R9, RZ ;  /* 0x0000000908097210 */ /* 0x000fca0007ffe0ff */
[----:B----4-:R-:W-:-:S06]  /*1530*/  IMAD.WIDE R4, R9, 0x4, R4 ;  /* 0x0000000409047825 */ /* 0x010fcc00078e0204 */
[----:B0-----:R-:W4:Y:S01]  /*1540*/  LDG.E R5, desc[UR14][R4.64] ;  /* 0x0000000e04057981 */ /* 0x001f22000c1e1900 */
[----:B-123--:R-:W-:Y:S01]  /*1550*/  HFMA2 R7, -RZ, RZ, 0.96630859375, -0.0022525787353515625 ;  /* 0x3bbb989dff077431 */ /* 0x00efe200000001ff */
[----:B------:R-:W-:Y:S01]  /*1560*/  MOV R11, 0x437c0000 ;  /* 0x437c0000000b7802 */ /* 0x000fe20000000f00 */
[----:B----4-:R-:W-:-:S04]  /*1570*/  FADD R2, R5, -R2 ;  /* 0x8000000205027221 */ /* 0x010fc80000000000 */
[----:B------:R-:W-:-:S04]  /*1580*/  FFMA.SAT R6, R2, R7, 0.5 ;  /* 0x3f00000002067423 */ /* 0x000fc80000002007 */
[----:B------:R-:W-:Y:S02]  /*1590*/  FFMA.RM R8, R6, R11, 12582913 ;  /* 0x4b40000106087423 */ /* 0x000fe4000000400b */
[----:B------:R-:W0:Y:S02]  /*15a0*/  LDC.64 R6, c[0x0][0x388] ;  /* 0x0000e200ff067b82 */ /* 0x000e240000000a00 */
[C---:B------:R-:W-:Y:S01]  /*15b0*/  FADD R11, R8.reuse, -12583039 ;  /* 0xcb40007f080b7421 */ /* 0x040fe20000000000 */
[----:B------:R-:W-:-:S03]  /*15c0*/  SHF.L.U32 R8, R8, 0x17, RZ ;  /* 0x0000001708087819 */ /* 0x000fc600000006ff */
[----:B------:R-:W-:-:S04]  /*15d0*/  FFMA R11, R2, 1.4426950216293334961, -R11 ;  /* 0x3fb8aa3b020b7823 */ /* 0x000fc8000000080b */
[----:B------:R-:W-:-:S06]  /*15e0*/  FFMA R11, R2, 1.925963033500011079e-08, R11 ;  /* 0x32a57060020b7823 */ /* 0x000fcc000000000b */
[----:B------:R-:W1:Y:S01]  /*15f0*/  MUFU.EX2 R11, R11 ;  /* 0x0000000b000b7308 */ /* 0x000e620000000800 */
[----:B0-----:R-:W-:-:S04]  /*1600*/  IMAD.WIDE R4, R9, 0x4, R6 ;  /* 0x0000000409047825 */ /* 0x001fc800078e0206 */
[----:B-1----:R-:W-:-:S04]  /*1610*/  FMUL R8, R8, R11 ;  /* 0x0000000b08087220 */ /* 0x002fc80000400000 */
[----:B------:R-:W-:Y:S01]  /*1620*/  FADD R3, R3, R8 ;  /* 0x0000000803037221 */ /* 0x000fe20000000000 */
[----:B------:R4:W-:Y:S06]  /*1630*/  STG.E desc[UR14][R4.64], R8 ;  /* 0x0000000804007986 */ /* 0x0009ec000c10190e */
.L_x_84:
[----:B----4-:R-:W4:Y:S02]  /*1640*/  LDC R5, c[0x0][0x394] ;  /* 0x0000e500ff057b82 */ /* 0x010f240000000800 */
[----:B----4-:R-:W-:-:S13]  /*1650*/  ISETP.GE.AND P0, PT, R5, 0x1, PT ;  /* 0x000000010500780c */ /* 0x010fda0003f06270 */
[----:B0-----:R-:W-:Y:S05]  /*1660*/  @!P0 EXIT ;  /* 0x000000000000894d */ /* 0x001fea0003800000 */
[C---:B------:R-:W-:Y:S01]  /*1670*/  ISETP.GE.U32.AND P0, PT, R5.reuse, 0x10, PT ;  /* 0x000000100500780c */ /* 0x040fe20003f06070 */
[C---:B------:R-:W-:Y:S02]  /*1680*/  IMAD R0, R5.reuse, UR12, R0 ;  /* 0x0000000c05007c24 */ /* 0x040fe4000f8e0200 */
[----:B------:R-:W-:Y:S01]  /*1690*/  HFMA2 R2, -RZ, RZ, 0, 0 ;  /* 0x00000000ff027431 */ /* 0x000fe200000001ff */
[----:B--23--:R-:W-:Y:S01]  /*16a0*/  LOP3.LUT R11, R5, 0xf, RZ, 0xc0, !PT ;  /* 0x0000000f050b7812 */ /* 0x00cfe200078ec0ff */
[----:B-1----:R-:W-:-:S08]  /*16b0*/  IMAD R7, R0, R5, RZ ;  /* 0x0000000500077224 */ /* 0x002fd000078e02ff */
[----:B------:R-:W-:Y:S05]  /*16c0*/  @!P0 BRA `(.L_x_89) ;  /* 0x0000001000108947 */ /* 0x000fea0003800000 */
[----:B------:R-:W0:Y:S01]  /*16d0*/  LDCU.64 UR4, c[0x0][0x388] ;  /* 0x00007100ff0477ac */ /* 0x000e220008000a00 */
[----:B------:R-:W-:Y:S02]  /*16e0*/  LOP3.LUT R2, R5, 0x7ffffff0, RZ, 0xc0, !PT ;  /* 0x7ffffff005027812 */ /* 0x000fe400078ec0ff */
[----:B------:R-:W-:Y:S02]  /*16f0*/  MOV R6, R7 ;  /* 0x0000000700067202 */ /* 0x000fe40000000f00 */
[----:B------:R-:W-:Y:S01]  /*1700*/  IADD3 R8, PT, PT, -R2, RZ, RZ ;  /* 0x000000ff02087210 */ /* 0x000fe20007ffe1ff */
[----:B0-----:R-:W-:-:S04]  /*1710*/  UIADD3 UR4, UP0, UPT, UR4, 0x20, URZ ;  /* 0x0000002004047890 */ /* 0x001fc8000ff1e0ff */
[----:B------:R-:W-:-:S12]  /*1720*/  UIADD3.X UR5, UPT, UPT, URZ, UR5, URZ, UP0, !UPT ;  /* 0x00000005ff057290 */ /* 0x000fd800087fe4ff */
.L_x_122:
[----:B0-----:R-:W-:Y:S02]  /*1730*/  MOV R4, UR4 ;  /* 0x0000000400047c02 */ /* 0x001fe40008000f00 */
[----:B------:R-:W-:-:S03]  /*1740*/  MOV R5, UR5 ;  /* 0x0000000500057c02 */ /* 0x000fc60008000f00 */
[----:B------:R-:W-:-:S05]  /*1750*/  IMAD.WIDE R4, R6, 0x4, R4 ;  /* 0x0000000406047825 */ /* 0x000fca00078e0204 */
[----:B------:R-:W2:Y:S01]  /*1760*/  LDG.E R0, desc[UR14][R4.64+-0x20] ;  /* 0xffffe00e04007981 */ /* 0x000ea2000c1e1900 */
[----:B------:R-:W0:Y:S01]  /*1770*/  MUFU.RCP R10, R3 ;  /* 0x00000003000a7308 */ /* 0x000e220000001000 */
[----:B------:R-:W-:Y:S01]  /*1780*/  IADD3 R8, PT, PT, R8, 0x10, RZ ;  /* 0x0000001008087810 */ /* 0x000fe20007ffe0ff */
[----:B------:R-:W-:Y:S03]  /*1790*/  BSSY.RECONVERGENT B2, `(.L_x_90) ;  /* 0x000000b000027945 */ /* 0x000fe60003800200 */
[----:B------:R-:W-:Y:S01]  /*17a0*/  ISETP.NE.AND P2, PT, R8, RZ, PT ;  /* 0x000000ff0800720c */ /* 0x000fe20003f45270 */
[----:B0-----:R-:W-:-:S04]  /*17b0*/  FFMA R9, R10, -R3, 1 ;  /* 0x3f8000000a097423 */ /* 0x001fc80000000803 */
[----:B------:R-:W-:Y:S01]  /*17c0*/  FFMA R9, R10, R9, R10 ;  /* 0x000000090a097223 */ /* 0x000fe2000000000a */
[----:B--2---:R-:W0:Y:S03]  /*17d0*/  FCHK P0, R0, R3 ;  /* 0x0000000300007302 */ /* 0x004e260000000000 */
[----:B------:R-:W-:-:S04]  /*17e0*/  FFMA R10, R0, R9, RZ ;  /* 0x00000009000a7223 */ /* 0x000fc800000000ff */
[----:B------:R-:W-:-:S04]  /*17f0*/  FFMA R12, R10, -R3, R0 ;  /* 0x800000030a0c7223 */ /* 0x000fc80000000000 */
[----:B------:R-:W-:Y:S01]  /*1800*/  FFMA R9, R9, R12, R10 ;  /* 0x0000000c09097223 */ /* 0x000fe2000000000a */
[----:B0-----:R-:W-:Y:S06]  /*1810*/  @!P0 BRA `(.L_x_91) ;  /* 0x0000000000088947 */ /* 0x001fec0003800000 */
[----:B------:R-:W-:-:S07]  /*1820*/  MOV R12, 0x1840 ;  /* 0x00001840000c7802 */ /* 0x000fce0000000f00 */
[----:B------:R-:W-:Y:S05]  /*1830*/  CALL.REL.NOINC `($__internal_2_$__cuda_sm3x_div_rn_noftz_f32_slowpath) ;  /* 0x0000001c00547944 */ /* 0x000fea0003c00000 */
.L_x_91:
[----:B------:R-:W-:Y:S05]  /*1840*/  BSYNC.RECONVERGENT B2 ;  /* 0x0000000000027941 */ /* 0x000fea0003800200 */
.L_x_90:
[----:B------:R-:W2:Y:S01]  /*1850*/  LDG.E R15, desc[UR14][R4.64+-0x1c] ;  /* 0xffffe40e040f7981 */ /* 0x000ea2000c1e1900 */
[----:B------:R-:W0:Y:S01]  /*1860*/  MUFU.RCP R0, R3 ;  /* 0x0000000300007308 */ /* 0x000e220000001000 */
[----:B------:R-:W-:Y:S02]  /*1870*/  BSSY.RECONVERGENT B2, `(.L_x_92) ;  /* 0x000000d000027945 */ /* 0x000fe40003800200 */
[----:B------:R1:W-:Y:S01]  /*1880*/  STG.E desc[UR14][R4.64+-0x20], R9 ;  /* 0xffffe00904007986 */ /* 0x0003e2000c10190e */
[----:B0-----:R-:W-:-:S04]  /*1890*/  FFMA R13, R0, -R3, 1 ;  /* 0x3f800000000d7423 */ /* 0x001fc80000000803 */
[----:B------:R-:W-:Y:S01]  /*18a0*/  FFMA R0, R0, R13, R0 ;  /* 0x0000000d00007223 */ /* 0x000fe20000000000 */
[----:B--2---:R-:W0:Y:S03]  /*18b0*/  FCHK P0, R15, R3 ;  /* 0x000000030f007302 */ /* 0x004e260000000000 */
[----:B------:R-:W-:-:S04]  /*18c0*/  FFMA R10, R0, R15, RZ ;  /* 0x0000000f000a7223 */ /* 0x000fc800000000ff */
[----:B------:R-:W-:-:S04]  /*18d0*/  FFMA R13, R10, -R3, R15 ;  /* 0x800000030a0d7223 */ /* 0x000fc8000000000f */
[----:B------:R-:W-:Y:S01]  /*18e0*/  FFMA R13, R0, R13, R10 ;  /* 0x0000000d000d7223 */ /* 0x000fe2000000000a */
[----:B01----:R-:W-:Y:S06]  /*18f0*/  @!P0 BRA `(.L_x_93) ;  /* 0x0000000000108947 */ /* 0x003fec0003800000 */
[----:B------:R-:W-:Y:S02]  /*1900*/  MOV R0, R15 ;  /* 0x0000000f00007202 */ /* 0x000fe40000000f00 */
[----:B------:R-:W-:-:S07]  /*1910*/  MOV R12, 0x1930 ;  /* 0x00001930000c7802 */ /* 0x000fce0000000f00 */
[----:B------:R-:W-:Y:S05]  /*1920*/  CALL.REL.NOINC `($__internal_2_$__cuda_sm3x_div_rn_noftz_f32_slowpath) ;  /* 0x0000001c00187944 */ /* 0x000fea0003c00000 */
[----:B------:R-:W-:-:S07]  /*1930*/  MOV R13, R9 ;  /* 0x00000009000d7202 */ /* 0x000fce0000000f00 */
.L_x_93:
[----:B------:R-:W-:Y:S05]  /*1940*/  BSYNC.RECONVERGENT B2 ;  /* 0x0000000000027941 */ /* 0x000fea0003800200 */
.L_x_92:
        /* <DEDUP_REMOVED lines=14> */
.L_x_95:
[----:B------:R-:W-:Y:S05]  /*1a30*/  BSYNC.RECONVERGENT B2 ;  /* 0x0000000000027941 */ /* 0x000fea0003800200 */
.L_x_94:
        /* <DEDUP_REMOVED lines=15> */
.L_x_97:
[----:B------:R-:W-:Y:S05]  /*1b30*/  BSYNC.RECONVERGENT B2 ;  /* 0x0000000000027941 */ /* 0x000fea0003800200 */
.L_x_96:
        /* <DEDUP_REMOVED lines=14> */
.L_x_99:
[----:B------:R-:W-:Y:S05]  /*1c20*/  BSYNC.RECONVERGENT B2 ;  /* 0x0000000000027941 */ /* 0x000fea0003800200 */
.L_x_98:
        /* <DEDUP_REMOVED lines=15> */
.L_x_101:
[----:B------:R-:W-:Y:S05]  /*1d20*/  BSYNC.RECONVERGENT B2 ;  /* 0x0000000000027941 */ /* 0x000fea0003800200 */
.L_x_100:
        /* <DEDUP_REMOVED lines=14> */
.L_x_103:
[----:B------:R-:W-:Y:S05]  /*1e10*/  BSYNC.RECONVERGENT B2 ;  /* 0x0000000000027941 */ /* 0x000fea0003800200 */
.L_x_102:
        /* <DEDUP_REMOVED lines=15> */
.L_x_105:
[----:B------:R-:W-:Y:S05]  /*1f10*/  BSYNC.RECONVERGENT B2 ;  /* 0x0000000000027941 */ /* 0x000fea0003800200 */
.L_x_104:
        /* <DEDUP_REMOVED lines=14> */
.L_x_107:
[----:B------:R-:W-:Y:S05]  /*2000*/  BSYNC.RECONVERGENT B2 ;  /* 0x0000000000027941 */ /* 0x000fea0003800200 */
.L_x_106:
        /* <DEDUP_REMOVED lines=15> */
.L_x_109:
[----:B------:R-:W-:Y:S05]  /*2100*/  BSYNC.RECONVERGENT B2 ;  /* 0x0000000000027941 */ /* 0x000fea0003800200 */
.L_x_108:
        /* <DEDUP_REMOVED lines=14> */
.L_x_111:
[----:B------:R-:W-:Y:S05]  /*21f0*/  BSYNC.RECONVERGENT B2 ;  /* 0x0000000000027941 */ /* 0x000fea0003800200 */
.L_x_110:
        /* <DEDUP_REMOVED lines=15> */
.L_x_113:
[----:B------:R-:W-:Y:S05]  /*22f0*/  BSYNC.RECONVERGENT B2 ;  /* 0x0000000000027941 */ /* 0x000fea0003800200 */
.L_x_112:
        /* <DEDUP_REMOVED lines=14> */
.L_x_115:
[----:B------:R-:W-:Y:S05]  /*23e0*/  BSYNC.RECONVERGENT B2 ;  /* 0x0000000000027941 */ /* 0x000fea0003800200 */
.L_x_114:
        /* <DEDUP_REMOVED lines=15> */
.L_x_117:
[----:B------:R-:W-:Y:S05]  /*24e0*/  BSYNC.RECONVERGENT B2 ;  /* 0x0000000000027941 */ /* 0x000fea0003800200 */
.L_x_116:
        /* <DEDUP_REMOVED lines=14> */
.L_x_119:
[----:B------:R-:W-:Y:S05]  /*25d0*/  BSYNC.RECONVERGENT B2 ;  /* 0x0000000000027941 */ /* 0x000fea0003800200 */
.L_x_118:
        /* <DEDUP_REMOVED lines=15> */
.L_x_121:
[----:B------:R-:W-:Y:S05]  /*26d0*/  BSYNC.RECONVERGENT B2 ;  /* 0x0000000000027941 */ /* 0x000fea0003800200 */
.L_x_120:
[----:B------:R0:W-:Y:S01]  /*26e0*/  STG.E desc[UR14][R4.64+0x1c], R13 ;  /* 0x00001c0d04007986 */ /* 0x0001e2000c10190e */
[----:B------:R-:W-:Y:S01]  /*26f0*/  IADD3 R6, PT, PT, R6, 0x10, RZ ;  /* 0x0000001006067810 */ /* 0x000fe20007ffe0ff */
[----:B------:R-:W-:Y:S06]  /*2700*/  @P2 BRA `(.L_x_122) ;  /* 0xfffffff000082947 */ /* 0x000fec000383ffff */
.L_x_89:
[----:B------:R-:W-:-:S13]  /*2710*/  ISETP.NE.AND P0, PT, R11, RZ, PT ;  /* 0x000000ff0b00720c */ /* 0x000fda0003f05270 */
[----:B------:R-:W-:Y:S05]  /*2720*/  @!P0 EXIT ;  /* 0x000000000000894d */ /* 0x000fea0003800000 */
[----:B------:R-:W1:Y:S01]  /*2730*/  LDCU UR4, c[0x0][0x394] ;  /* 0x00007280ff0477ac */ /* 0x000e620008000800 */
[----:B------:R-:W-:Y:S01]  /*2740*/  ISETP.GE.U32.AND P0, PT, R11, 0x8, PT ;  /* 0x000000080b00780c */ /* 0x000fe20003f06070 */
[----:B-1----:R-:W-:-:S12]  /*2750*/  ULOP3.LUT UR4, UR4, 0x7, URZ, 0xc0, !UPT ;  /* 0x0000000704047892 */ /* 0x002fd8000f8ec0ff */
[----:B------:R-:W-:Y:S05]  /*2760*/  @!P0 BRA `(.L_x_123) ;  /* 0x0000000800008947 */ /* 0x000fea0003800000 */
[----:B0-----:R-:W0:Y:S01]  /*2770*/  LDC.64 R4, c[0x0][0x388] ;  /* 0x0000e200ff047b82 */ /* 0x001e220000000a00 */
[----:B------:R-:W-:-:S05]  /*2780*/  IADD3 R9, PT, PT, R7, R2, RZ ;  /* 0x0000000207097210 */ /* 0x000fca0007ffe0ff */
[----:B0-----:R-:W-:-:S05]  /*2790*/  IMAD.WIDE R4, R9, 0x4, R4 ;  /* 0x0000000409047825 */ /* 0x001fca00078e0204 */
[----:B------:R-:W2:Y:S01]  /*27a0*/  LDG.E R11, desc[UR14][R4.64] ;  /* 0x0000000e040b7981 */ /* 0x000ea2000c1e1900 */
[----:B------:R-:W0:Y:S01]  /*27b0*/  MUFU.RCP R0, R3 ;  /* 0x0000000300007308 */ /* 0x000e220000001000 */
[----:B------:R-:W-:Y:S01]  /*27c0*/  BSSY.RECONVERGENT B2, `(.L_x_124) ;  /* 0x000000b000027945 */ /* 0x000fe20003800200 */
[----:B0-----:R-:W-:-:S04]  /*27d0*/  FFMA R9, R0, -R3, 1 ;  /* 0x3f80000000097423 */ /* 0x001fc80000000803 */
[----:B------:R-:W-:Y:S02]  /*27e0*/  FFMA R0, R0, R9, R0 ;  /* 0x0000000900007223 */ /* 0x000fe40000000000 */
[----:B--2---:R-:W0:Y:S02]  /*27f0*/  FCHK P0, R11, R3 ;  /* 0x000000030b007302 */ /* 0x004e240000000000 */
[----:B------:R-:W-:-:S04]  /*2800*/  FFMA R6, R0, R11, RZ ;  /* 0x0000000b00067223 */ /* 0x000fc800000000ff */
[----:B------:R-:W-:-:S04]  /*2810*/  FFMA R9, R6, -R3, R11 ;  /* 0x8000000306097223 */ /* 0x000fc8000000000b */
[----:B------:R-:W-:Y:S01]  /*2820*/  FFMA R9, R0, R9, R6 ;  /* 0x0000000900097223 */ /* 0x000fe20000000006 */
[----:B0-----:R-:W-:Y:S06]  /*2830*/  @!P0 BRA `(.L_x_125) ;  /* 0x00000000000c8947 */ /* 0x001fec0003800000 */
[----:B------:R-:W-:Y:S02]  /*2840*/  MOV R0, R11 ;  /* 0x0000000b00007202 */ /* 0x000fe40000000f00 */
[----:B------:R-:W-:-:S07]  /*2850*/  MOV R12, 0x2870 ;  /* 0x00002870000c7802 */ /* 0x000fce0000000f00 */
[----:B------:R-:W-:Y:S05]  /*2860*/  CALL.REL.NOINC `($__internal_2_$__cuda_sm3x_div_rn_noftz_f32_slowpath) ;  /* 0x0000000c00487944 */ /* 0x000fea0003c00000 */
.L_x_125:
[----:B------:R-:W-:Y:S05]  /*2870*/  BSYNC.RECONVERGENT B2 ;  /* 0x0000000000027941 */ /* 0x000fea0003800200 */
.L_x_124:
        /* <DEDUP_REMOVED lines=15> */
.L_x_127:
[----:B------:R-:W-:Y:S05]  /*2970*/  BSYNC.RECONVERGENT B2 ;  /* 0x0000000000027941 */ /* 0x000fea0003800200 */
.L_x_126:
        /* <DEDUP_REMOVED lines=14> */
.L_x_129:
[----:B------:R-:W-:Y:S05]  /*2a60*/  BSYNC.RECONVERGENT B2 ;  /* 0x0000000000027941 */ /* 0x000fea0003800200 */
.L_x_128:
        /* <DEDUP_REMOVED lines=15> */
.L_x_131:
[----:B------:R-:W-:Y:S05]  /*2b60*/  BSYNC.RECONVERGENT B2 ;  /* 0x0000000000027941 */ /* 0x000fea0003800200 */
.L_x_130:
        /* <DEDUP_REMOVED lines=14> */
.L_x_133:
[----:B------:R-:W-:Y:S05]  /*2c50*/  BSYNC.RECONVERGENT B2 ;  /* 0x0000000000027941 */ /* 0x000fea0003800200 */
.L_x_132:
        /* <DEDUP_REMOVED lines=15> */
.L_x_135:
[----:B------:R-:W-:Y:S05]  /*2d50*/  BSYNC.RECONVERGENT B2 ;  /* 0x0000000000027941 */ /* 0x000fea0003800200 */
.L_x_134:
        /* <DEDUP_REMOVED lines=14> */
.L_x_137:
[----:B------:R-:W-:Y:S05]  /*2e40*/  BSYNC.RECONVERGENT B2 ;  /* 0x0000000000027941 */ /* 0x000fea0003800200 */
.L_x_136:
        /* <DEDUP_REMOVED lines=15> */
.L_x_139:
[----:B------:R-:W-:Y:S05]  /*2f40*/  BSYNC.RECONVERGENT B2 ;  /* 0x0000000000027941 */ /* 0x000fea0003800200 */
.L_x_138:
[----:B------:R1:W-:Y:S01]  /*2f50*/  STG.E desc[UR14][R4.64+0x1c], R11 ;  /* 0x00001c0b04007986 */ /* 0x0003e2000c10190e */
[----:B------:R-:W-:-:S07]  /*2f60*/  IADD3 R2, PT, PT, R2, 0x8, RZ ;  /* 0x0000000802027810 */ /* 0x000fce0007ffe0ff */
.L_x_123:
[----:B------:R-:W-:-:S13]  /*2f70*/  ISETP.NE.AND P0, PT, RZ, UR4, PT ;  /* 0x00000004ff007c0c */ /* 0x000fda000bf05270 */
[----:B------:R-:W-:Y:S05]  /*2f80*/  @!P0 EXIT ;  /* 0x000000000000894d */ /* 0x000fea0003800000 */
[----:B------:R-:W2:Y:S01]  /*2f90*/  LDCU UR5, c[0x0][0x394] ;  /* 0x00007280ff0577ac */ /* 0x000ea20008000800 */
[----:B------:R-:W-:Y:S02]  /*2fa0*/  UISETP.GE.U32.AND UP0, UPT, UR4, 0x4, UPT ;  /* 0x000000040400788c */ /* 0x000fe4000bf06070 */
[----:B--2---:R-:W-:-:S07]  /*2fb0*/  ULOP3.LUT UR5, UR5, 0x3, URZ, 0xc0, !UPT ;  /* 0x0000000305057892 */ /* 0x004fce000f8ec0ff */
[----:B------:R-:W-:Y:S05]  /*2fc0*/  BRA.U !UP0, `(.L_x_140) ;  /* 0x0000000508087547 */ /* 0x000fea000b800000 */
[----:B01----:R-:W0:Y:S01]  /*2fd0*/  LDC.64 R4, c[0x0][0x388] ;  /* 0x0000e200ff047b82 */ /* 0x003e220000000a00 */
        /* <DEDUP_REMOVED lines=15> */
.L_x_142:
[----:B------:R-:W-:Y:S05]  /*30d0*/  BSYNC.RECONVERGENT B2 ;  /* 0x0000000000027941 */ /* 0x000fea0003800200 */
.L_x_141:
        /* <DEDUP_REMOVED lines=15> */
.L_x_144:
[----:B------:R-:W-:Y:S05]  /*31d0*/  BSYNC.RECONVERGENT B2 ;  /* 0x0000000000027941 */ /* 0x000fea0003800200 */
.L_x_143:
        /* <DEDUP_REMOVED lines=14> */
.L_x_146:
[----:B------:R-:W-:Y:S05]  /*32c0*/  BSYNC.RECONVERGENT B2 ;  /* 0x0000000000027941 */ /* 0x000fea0003800200 */
.L_x_145:
        /* <DEDUP_REMOVED lines=15> */
.L_x_148:
[----:B------:R-:W-:Y:S05]  /*33c0*/  BSYNC.RECONVERGENT B2 ;  /* 0x0000000000027941 */ /* 0x000fea0003800200 */
.L_x_147:
[----:B------:R2:W-:Y:S01]  /*33d0*/  STG.E desc[UR14][R4.64+0xc], R11 ;  /* 0x00000c0b04007986 */ /* 0x0005e2000c10190e */
[----:B------:R-:W-:-:S07]  /*33e0*/  IADD3 R2, PT, PT, R2, 0x4, RZ ;  /* 0x0000000402027810 */ /* 0x000fce0007ffe0ff */
.L_x_140:
[----:B------:R-:W-:-:S13]  /*33f0*/  ISETP.NE.AND P0, PT, RZ, UR5, PT ;  /* 0x00000005ff007c0c */ /* 0x000fda000bf05270 */
[----:B------:R-:W-:Y:S05]  /*3400*/  @!P0 EXIT ;  /* 0x000000000000894d */ /* 0x000fea0003800000 */
[----:B012---:R-:W0:Y:S01]  /*3410*/  LDC.64 R4, c[0x0][0x388] ;  /* 0x0000e200ff047b82 */ /* 0x007e220000000a00 */
[----:B------:R-:W-:Y:S01]  /*3420*/  IADD3 R11, PT, PT, R7, R2, RZ ;  /* 0x00000002070b7210 */ /* 0x000fe20007ffe0ff */
[----:B------:R-:W-:-:S12]  /*3430*/  UIADD3 UR4, UPT, UPT, -UR5, URZ, URZ ;  /* 0x000000ff05047290 */ /* 0x000fd8000fffe1ff */
.L_x_151:
[----:B01----:R-:W-:-:S05]  /*3440*/  IMAD.WIDE R6, R11, 0x4, R4 ;  /* 0x000000040b067825 */ /* 0x003fca00078e0204 */
[----:B------:R-:W2:Y:S01]  /*3450*/  LDG.E R13, desc[UR14][R6.64] ;  /* 0x0000000e060d7981 */ /* 0x000ea2000c1e1900 */
[----:B------:R-:W0:Y:S01]  /*3460*/  MUFU.RCP R0, R3 ;  /* 0x0000000300007308 */ /* 0x000e220000001000 */
[----:B------:R-:W-:Y:S01]  /*3470*/  UIADD3 UR4, UPT, UPT, UR4, 0x1, URZ ;  /* 0x0000000104047890 */ /* 0x000fe2000fffe0ff */
[----:B------:R-:W-:Y:S03]  /*3480*/  BSSY.RECONVERGENT B2, `(.L_x_149) ;  /* 0x000000c000027945 */ /* 0x000fe60003800200 */
[----:B------:R-:W-:Y:S01]  /*3490*/  UISETP.NE.AND UP0, UPT, UR4, URZ, UPT ;  /* 0x000000ff0400728c */ /* 0x000fe2000bf05270 */
[----:B0-----:R-:W-:-:S04]  /*34a0*/  FFMA R9, R0, -R3, 1 ;  /* 0x3f80000000097423 */ /* 0x001fc80000000803 */
[----:B------:R-:W-:Y:S01]  /*34b0*/  FFMA R0, R0, R9, R0 ;  /* 0x0000000900007223 */ /* 0x000fe20000000000 */
[----:B--2---:R-:W0:Y:S03]  /*34c0*/  FCHK P0, R13, R3 ;  /* 0x000000030d007302 */ /* 0x004e260000000000 */
[----:B------:R-:W-:-:S04]  /*34d0*/  FFMA R2, R0, R13, RZ ;  /* 0x0000000d00027223 */ /* 0x000fc800000000ff */
[----:B------:R-:W-:-:S04]  /*34e0*/  FFMA R9, R2, -R3, R13 ;  /* 0x8000000302097223 */ /* 0x000fc8000000000d */
[----:B------:R-:W-:Y:S01]  /*34f0*/  FFMA R9, R0, R9, R2 ;  /* 0x0000000900097223 */ /* 0x000fe20000000002 */
[----:B0-----:R-:W-:Y:S06]  /*3500*/  @!P0 BRA `(.L_x_150) ;  /* 0x00000000000c8947 */ /* 0x001fec0003800000 */
[----:B------:R-:W-:Y:S02]  /*3510*/  MOV R0, R13 ;  /* 0x0000000d00007202 */ /* 0x000fe40000000f00 */
[----:B------:R-:W-:-:S07]  /*3520*/  MOV R12, 0x3540 ;  /* 0x00003540000c7802 */ /* 0x000fce0000000f00 */
[----:B------:R-:W-:Y:S05]  /*3530*/  CALL.REL.NOINC `($__internal_2_$__cuda_sm3x_div_rn_noftz_f32_slowpath) ;  /* 0x0000000000147944 */ /* 0x000fea0003c00000 */
.L_x_150:
[----:B------:R-:W-:Y:S05]  /*3540*/  BSYNC.RECONVERGENT B2 ;  /* 0x0000000000027941 */ /* 0x000fea0003800200 */
.L_x_149:
[----:B------:R1:W-:Y:S01]  /*3550*/  STG.E desc[UR14][R6.64], R9 ;  /* 0x0000000906007986 */ /* 0x0003e2000c10190e */
[----:B------:R-:W-:Y:S01]  /*3560*/  IADD3 R11, PT, PT, R11, 0x1, RZ ;  /* 0x000000010b0b7810 */ /* 0x000fe20007ffe0ff */
[----:B------:R-:W-:Y:S06]  /*3570*/  BRA.U UP0, `(.L_x_151) ;  /* 0xfffffffd00b07547 */ /* 0x000fec000b83ffff */
[----:B------:R-:W-:Y:S05]  /*3580*/  EXIT ;  /* 0x000000000000794d */ /* 0x000fea0003800000 */
        .weak           $__internal_2_$__cuda_sm3x_div_rn_noftz_f32_slowpath
        .type           $__internal_2_$__cuda_sm3x_div_rn_noftz_f32_slowpath,@function
        .size           $__internal_2_$__cuda_sm3x_div_rn_noftz_f32_slowpath,(.L_x_189 - $__internal_2_$__cuda_sm3x_div_rn_noftz_f32_slowpath)
$__internal_2_$__cuda_sm3x_div_rn_noftz_f32_slowpath:
[----:B------:R-:W-:Y:S01]  /*3590*/  SHF.R.U32.HI R10, RZ, 0x17, R3 ;  /* 0x00000017ff0a7819 */ /* 0x000fe20000011603 */
[----:B------:R-:W-:Y:S01]  /*35a0*/  BSSY.RECONVERGENT B0, `(.L_x_152) ;  /* 0x0000063000007945 */ /* 0x000fe20003800200 */
[----:B------:R-:W-:Y:S02]  /*35b0*/  SHF.R.U32.HI R13, RZ, 0x17, R0 ;  /* 0x00000017ff0d7819 */ /* 0x000fe40000011600 */
[----:B------:R-:W-:Y:S02]  /*35c0*/  LOP3.LUT R10, R10, 0xff, RZ, 0xc0, !PT ;  /* 0x000000ff0a0a7812 */ /* 0x000fe400078ec0ff */
[----:B------:R-:W-:Y:S02]  /*35d0*/  LOP3.LUT R13, R13, 0xff, RZ, 0xc0, !PT ;  /* 0x000000ff0d0d7812 */ /* 0x000fe400078ec0ff */
[----:B------:R-:W-:Y:S02]  /*35e0*/  IADD3 R16, PT, PT, R10, -0x1, RZ ;  /* 0xffffffff0a107810 */ /* 0x000fe40007ffe0ff */
[----:B------:R-:W-:-:S02]  /*35f0*/  IADD3 R14, PT, PT, R13, -0x1, RZ ;  /* 0xffffffff0d0e7810 */ /* 0x000fc40007ffe0ff */
[----:B------:R-:W-:Y:S02]  /*3600*/  ISETP.GT.U32.AND P0, PT, R16, 0xfd, PT ;  /* 0x000000fd1000780c */ /* 0x000fe40003f04070 */
[----:B------:R-:W-:Y:S02]  /*3610*/  MOV R15, R3 ;  /* 0x00000003000f7202 */ /* 0x000fe40000000f00 */
        /* <DEDUP_REMOVED lines=19> */
[----:B------:R-:W-:Y:S02]  /*3750*/  ISETP.GE.AND P0, PT, R14, RZ, PT ;  /* 0x000000ff0e00720c */ /* 0x000fe40003f06270 */
[----:B------:R-:W-:-:S11]  /*3760*/  ISETP.GE.AND P1, PT, R16, RZ, PT ;  /* 0x000000ff1000720c */ /* 0x000fd60003f26270 */
[----:B------:R-:W-:Y:S01]  /*3770*/  @P0 MOV R9, RZ ;  /* 0x000000ff00090202 */ /* 0x000fe20000000f00 */
[----:B------:R-:W-:Y:S01]  /*3780*/  @!P0 FFMA R0, R0, 1.84467440737095516160e+19, RZ ;  /* 0x5f80000000008823 */ /* 0x000fe200000000ff */
[----:B------:R-:W-:Y:S01]  /*3790*/  @!P0 MOV R9, 0xffffffc0 ;  /* 0xffffffc000098802 */ /* 0x000fe20000000f00 */
[----:B------:R-:W-:-:S03]  /*37a0*/  @!P1 FFMA R15, R3, 1.84467440737095516160e+19, RZ ;  /* 0x5f800000030f9823 */ /* 0x000fc600000000ff */
[----:B------:R-:W-:-:S07]  /*37b0*/  @!P1 IADD3 R9, PT, PT, R9, 0x40, RZ ;  /* 0x0000004009099810 */ /* 0x000fce0007ffe0ff */
.L_x_153:
[----:B------:R-:W-:Y:S01]  /*37c0*/  LEA R14, R10, 0xc0800000, 0x17 ;  /* 0xc08000000a0e7811 */ /* 0x000fe200078eb8ff */
[----:B------:R-:W-:Y:S01]  /*37d0*/  BSSY.RECONVERGENT B1, `(.L_x_158) ;  /* 0x0000036000017945 */ /* 0x000fe20003800200 */
[----:B------:R-:W-:Y:S02]  /*37e0*/  IADD3 R13, PT, PT, R13, -0x7f, RZ ;  /* 0xffffff810d0d7810 */ /* 0x000fe40007ffe0ff */
[----:B------:R-:W-:-:S03]  /*37f0*/  IADD3 R16, PT, PT, -R14, R15, RZ ;  /* 0x0000000f0e107210 */ /* 0x000fc60007ffe1ff */
[C---:B------:R-:W-:Y:S01]  /*3800*/  IMAD R0, R13.reuse, -0x800000, R0 ;  /* 0xff8000000d007824 */ /* 0x040fe200078e0200 */
[----:B------:R0:W1:Y:S01]  /*3810*/  MUFU.RCP R14, R16 ;  /* 0x00000010000e7308 */ /* 0x0000620000001000 */
[----:B------:R-:W-:Y:S01]  /*3820*/  FADD.FTZ R17, -R16, -RZ ;  /* 0x800000ff10117221 */ /* 0x000fe20000010100 */
[----:B0-----:R-:W-:-:S04]  /*3830*/  IADD3 R16, PT, PT, R13, 0x7f, -R10 ;  /* 0x0000007f0d107810 */ /* 0x001fc80007ffe80a */
[----:B------:R-:W-:Y:S01]  /*3840*/  IADD3 R9, PT, PT, R16, R9, RZ ;  /* 0x0000000910097210 */ /* 0x000fe20007ffe0ff */
[----:B-1----:R-:W-:-:S04]  /*3850*/  FFMA R15, R14, R17, 1 ;  /* 0x3f8000000e0f7423 */ /* 0x002fc80000000011 */
        /* <DEDUP_REMOVED lines=20> */
[C---:B------:R-:W-:Y:S02]  /*39a0*/  IADD3 R16, PT, PT, R10.reuse, 0x20, RZ ;  /* 0x000000200a107810 */ /* 0x040fe40007ffe0ff */
[C---:B------:R-:W-:Y:S02]  /*39b0*/  ISETP.NE.AND P3, PT, R10.reuse, RZ, PT ;  /* 0x000000ff0a00720c */ /* 0x040fe40003f65270 */
[----:B------:R-:W-:Y:S01]  /*39c0*/  LOP3.LUT R13, R9, 0x7fffff, RZ, 0xc0, !PT ;  /* 0x007fffff090d7812 */ /* 0x000fe200078ec0ff */
[CCC-:B------:R-:W-:Y:S01]  /*39d0*/  FFMA.RP R9, R15.reuse, R17.reuse, R14.reuse ;  /* 0x000000110f097223 */ /* 0x1c0fe2000000800e */
[----:B------:R-:W-:Y:S01]  /*39e0*/  FFMA.RM R14, R15, R17, R14 ;  /* 0x000000110f0e7223 */ /* 0x000fe2000000400e */
        /* <DEDUP_REMOVED lines=16> */
.L_x_160:
[----:B------:R-:W-:-:S04]  /*3af0*/  LOP3.LUT R0, R0, 0x80000000, RZ, 0xc0, !PT ;  /* 0x8000000000007812 */ /* 0x000fc800078ec0ff */
[----:B------:R-:W-:Y:S01]  /*3b00*/  LOP3.LUT R0, R0, 0x7f800000, RZ, 0xfc, !PT ;  /* 0x7f80000000007812 */ /* 0x000fe200078efcff */
[----:B------:R-:W-:Y:S06]  /*3b10*/  BRA `(.L_x_161) ;  /* 0x0000000000047947 */ /* 0x000fec0003800000 */
.L_x_159:
[----:B------:R-:W-:-:S07]  /*3b20*/  LEA R0, R9, R0, 0x17 ;  /* 0x0000000009007211 */ /* 0x000fce00078eb8ff */
.L_x_161:
[----:B------:R-:W-:Y:S05]  /*3b30*/  BSYNC.RECONVERGENT B1 ;  /* 0x0000000000017941 */ /* 0x000fea0003800200 */
.L_x_158:
[----:B------:R-:W-:Y:S05]  /*3b40*/  BRA `(.L_x_162) ;  /* 0x0000000000207947 */ /* 0x000fea0003800000 */
.L_x_157:
[----:B------:R-:W-:-:S04]  /*3b50*/  LOP3.LUT R0, R15, 0x80000000, R0, 0x48, !PT ;  /* 0x800000000f007812 */ /* 0x000fc800078e4800 */
[----:B------:R-:W-:Y:S01]  /*3b60*/  LOP3.LUT R0, R0, 0x7f800000, RZ, 0xfc, !PT ;  /* 0x7f80000000007812 */ /* 0x000fe200078efcff */
[----:B------:R-:W-:Y:S06]  /*3b70*/  BRA `(.L_x_162) ;  /* 0x0000000000147947 */ /* 0x000fec0003800000 */
.L_x_156:
[----:B------:R-:W-:Y:S01]  /*3b80*/  LOP3.LUT R0, R15, 0x80000000, R0, 0x48, !PT ;  /* 0x800000000f007812 */ /* 0x000fe200078e4800 */
[----:B------:R-:W-:Y:S06]  /*3b90*/  BRA `(.L_x_162) ;  /* 0x00000000000c7947 */ /* 0x000fec0003800000 */
.L_x_155:
[----:B------:R-:W0:Y:S01]  /*3ba0*/  MUFU.RSQ R0, -QNAN ;  /* 0xffc0000000007908 */ /* 0x000e220000001400 */
[----:B------:R-:W-:Y:S05]  /*3bb0*/  BRA `(.L_x_162) ;  /* 0x0000000000047947 */ /* 0x000fea0003800000 */
.L_x_154:
[----:B------:R-:W-:-:S07]  /*3bc0*/  FADD.FTZ R0, R0, R3 ;  /* 0x0000000300007221 */ /* 0x000fce0000010000 */
.L_x_162:
[----:B------:R-:W-:Y:S05]  /*3bd0*/  BSYNC.RECONVERGENT B0 ;  /* 0x0000000000007941 */ /* 0x000fea0003800200 */
.L_x_152:
[----:B------:R-:W-:Y:S01]  /*3be0*/  HFMA2 R13, -RZ, RZ, 0, 0 ;  /* 0x00000000ff0d7431 */ /* 0x000fe200000001ff */
[----:B0-----:R-:W-:-:S03]  /*3bf0*/  MOV R9, R0 ;  /* 0x0000000000097202 */ /* 0x001fc60000000f00 */
[----:B------:R-:W-:Y:S05]  /*3c00*/  RET.REL.NODEC R12 `(_Z7softmaxPfS_ii) ;  /* 0xffffffc00cfc7950 */ /* 0x000fea0003c3ffff */
.L_x_163:
        /* <DEDUP_REMOVED lines=15> */
.L_x_189:


//--------------------- .text._Z12attentionQKTPfS_S_iii --------------------------
	.section	.text._Z12attentionQKTPfS_S_iii,"ax",@progbits
	.align	128
        .global         _Z12attentionQKTPfS_S_iii
        .type           _Z12attentionQKTPfS_S_iii,@function
        .size           _Z12attentionQKTPfS_S_iii,(.L_x_191 - _Z12attentionQKTPfS_S_iii)
        .other          _Z12attentionQKTPfS_S_iii,@"STO_CUDA_ENTRY STV_DEFAULT"
_Z12attentionQKTPfS_S_iii:
.text._Z12attentionQKTPfS_S_iii:
[----:B------:R-:W-:Y:S01]  /*0000*/  LDC R1, c[0x0][0x37c] ;  /* 0x0000df00ff017b82 */ /* 0x000fe20000000800 */
[----:B------:R-:W0:Y:S07]  /*0010*/  S2R R3, SR_TID.Y ;  /* 0x0000000000037919 */ /* 0x000e2e0000002200 */
[----:B------:R-:W0:Y:S01]  /*0020*/  S2UR UR4, SR_CTAID.Y ;  /* 0x00000000000479c3 */ /* 0x000e220000002600 */
[----:B------:R-:W1:Y:S07]  /*0030*/  S2R R5, SR_TID.X ;  /* 0x0000000000057919 */ /* 0x000e6e0000002100 */
[----:B------:R-:W0:Y:S08]  /*0040*/  LDC R6, c[0x0][0x364] ;  /* 0x0000d900ff067b82 */ /* 0x000e300000000800 */
[----:B------:R-:W2:Y:S08]  /*0050*/  LDC.64 R10, c[0x0][0x398] ;  /* 0x0000e600ff0a7b82 */ /* 0x000eb00000000a00 */
[----:B------:R-:W1:Y:S08]  /*0060*/  S2UR UR5, SR_CTAID.X ;  /* 0x00000000000579c3 */ /* 0x000e700000002500 */
[----:B------:R-:W1:Y:S01]  /*0070*/  LDC R8, c[0x0][0x360] ;  /* 0x0000d800ff087b82 */ /* 0x000e620000000800 */
[----:B0-----:R-:W-:-:S07]  /*0080*/  IMAD R6, R6, UR4, R3 ;  /* 0x0000000406067c24 */ /* 0x001fce000f8e0203 */
[----:B------:R-:W0:Y:S01]  /*0090*/  S2UR UR13, SR_CTAID.Z ;  /* 0x00000000000d79c3 */ /* 0x000e220000002700 */
[----:B--2---:R-:W-:Y:S01]  /*00a0*/  ISETP.GE.AND P0, PT, R6, R11, PT ;  /* 0x0000000b0600720c */ /* 0x004fe20003f06270 */
[----:B-1----:R-:W-:-:S03]  /*00b0*/  IMAD R8, R8, UR5, R5 ;  /* 0x0000000508087c24 */ /* 0x002fc6000f8e0205 */
[----:B0-----:R-:W-:-:S04]  /*00c0*/  ISETP.LE.OR P0, PT, R10, UR13, P0 ;  /* 0x0000000d0a007c0c */ /* 0x001fc80008703670 */
[----:B------:R-:W-:-:S13]  /*00d0*/  ISETP.GE.OR P0, PT, R8, R11, P0 ;  /* 0x0000000b0800720c */ /* 0x000fda0000706670 */
[----:B------:R-:W-:Y:S05]  /*00e0*/  @P0 EXIT ;  /* 0x000000000000094d */ /* 0x000fea0003800000 */
[----:B------:R-:W0:Y:S01]  /*00f0*/  LDCU UR16, c[0x0][0x3a0] ;  /* 0x00007400ff1077ac */ /* 0x000e220008000800 */
[----:B------:R-:W-:Y:S01]  /*0100*/  HFMA2 R13, -RZ, RZ, 0, 0 ;  /* 0x00000000ff0d7431 */ /* 0x000fe200000001ff */
[----:B------:R-:W1:Y:S01]  /*0110*/  LDCU.64 UR14, c[0x0][0x358] ;  /* 0x00006b00ff0e77ac */ /* 0x000e620008000a00 */
[----:B0-----:R-:W-:-:S09]  /*0120*/  UISETP.GE.AND UP0, UPT, UR16, 0x1, UPT ;  /* 0x000000011000788c */ /* 0x001fd2000bf06270 */
[----:B-1----:R-:W-:Y:S05]  /*0130*/  BRA.U !UP0, `(.L_x_164) ;  /* 0x00000009086c7547 */ /* 0x002fea000b800000 */
[----:B------:R-:W-:Y:S01]  /*0140*/  UISETP.GE.U32.AND UP1, UPT, UR16, 0x10, UPT ;  /* 0x000000101000788c */ /* 0x000fe2000bf26070 */
[----:B------:R-:W-:Y:S01]  /*0150*/  IMAD R0, R11, UR13, RZ ;  /* 0x0000000d0b007c24 */ /* 0x000fe2000f8e02ff */
[----:B------:R-:W-:Y:S01]  /*0160*/  ULOP3.LUT UR12, UR16, 0xf, URZ, 0xc0, !UPT ;  /* 0x0000000f100c7892 */ /* 0x000fe2000f8ec0ff */
[----:B------:R-:W-:Y:S01]  /*0170*/  MOV R13, RZ ;  /* 0x000000ff000d7202 */ /* 0x000fe20000000f00 */
[----:B------:R-:W-:Y:S01]  /*0180*/  UMOV UR4, URZ ;  /* 0x000000ff00047c82 */ /* 0x000fe20008000000 */
[----:B------:R-:W-:Y:S01]  /*0190*/  IMAD R9, R0, UR16, RZ ;  /* 0x0000001000097c24 */ /* 0x000fe2000f8e02ff */
[----:B------:R-:W-:-:S03]  /*01a0*/  UISETP.NE.AND UP0, UPT, UR12, URZ, UPT ;  /* 0x000000ff0c00728c */ /* 0x000fc6000bf05270 */
[--C-:B------:R-:W-:Y:S02]  /*01b0*/  IMAD R7, R6, UR16, R9.reuse ;  /* 0x0000001006077c24 */ /* 0x100fe4000f8e0209 */
[----:B------:R-:W-:Y:S01]  /*01c0*/  IMAD R9, R8, UR16, R9 ;  /* 0x0000001008097c24 */ /* 0x000fe2000f8e0209 */
[----:B------:R-:W-:Y:S06]  /*01d0*/  BRA.U !UP1, `(.L_x_165) ;  /* 0x0000000509147547 */ /* 0x000fec000b800000 */
[----:B------:R-:W0:Y:S01]  /*01e0*/  LDCU.128 UR8, c[0x0][0x380] ;  /* 0x00007000ff0877ac */ /* 0x000e220008000c00 */
[----:B------:R-:W-:Y:S01]  /*01f0*/  IMAD.MOV.U32 R13, RZ, RZ, RZ ;  /* 0x000000ffff0d7224 */ /* 0x000fe200078e00ff */
[----:B------:R-:W-:Y:S01]  /*0200*/  MOV R0, R9 ;  /* 0x0000000900007202 */ /* 0x000fe20000000f00 */
[----:B------:R-:W-:Y:S01]  /*0210*/  ULOP3.LUT UR4, UR16, 0x7ffffff0, URZ, 0xc0, !UPT ;  /* 0x7ffffff010047892 */ /* 0x000fe2000f8ec0ff */
[----:B------:R-:W-:Y:S01]  /*0220*/  MOV R10, R7 ;  /* 0x00000007000a7202 */ /* 0x000fe20000000f00 */
[----:B0-----:R-:W-:Y:S02]  /*0230*/  UIADD3 UR7, UP1, UPT, UR8, 0x20, URZ ;  /* 0x0000002008077890 */ /* 0x001fe4000ff3e0ff */
[----:B------:R-:W-:Y:S02]  /*0240*/  UIADD3 UR5, UP2, UPT, UR10, 0x20, URZ ;  /* 0x000000200a057890 */ /* 0x000fe4000ff5e0ff */
[----:B------:R-:W-:Y:S02]  /*0250*/  UIADD3 UR10, UPT, UPT, -UR4, URZ, URZ ;  /* 0x000000ff040a7290 */ /* 0x000fe4000fffe1ff */
[----:B------:R-:W-:-:S02]  /*0260*/  UIADD3.X UR8, UPT, UPT, URZ, UR9, URZ, UP1, !UPT ;  /* 0x00000009ff087290 */ /* 0x000fc40008ffe4ff */
[----:B------:R-:W-:-:S12]  /*0270*/  UIADD3.X UR6, UPT, UPT, URZ, UR11, URZ, UP2, !UPT ;  /* 0x0000000bff067290 */ /* 0x000fd800097fe4ff */
.L_x_166:
[----:B------:R-:W-:Y:S01]  /*0280*/  MOV R3, UR8 ;  /* 0x0000000800037c02 */ /* 0x000fe20008000f00 */
[----:B------:R-:W-:Y:S01]  /*0290*/  IMAD.U32 R2, RZ, RZ, UR7 ;  /* 0x00000007ff027e24 */ /* 0x000fe2000f8e00ff */
[----:B------:R-:W-:Y:S01]  /*02a0*/  MOV R4, UR5 ;  /* 0x0000000500047c02 */ /* 0x000fe20008000f00 */
[----:B------:R-:W-:Y:S02]  /*02b0*/  IMAD.U32 R5, RZ, RZ, UR6 ;  /* 0x00000006ff057e24 */ /* 0x000fe4000f8e00ff */
[----:B------:R-:W-:-:S04]  /*02c0*/  IMAD.WIDE R2, R10, 0x4, R2 ;  /* 0x000000040a027825 */ /* 0x000fc800078e0202 */
[----:B------:R-:W-:Y:S01]  /*02d0*/  IMAD.WIDE R4, R0, 0x4, R4 ;  /* 0x0000000400047825 */ /* 0x000fe200078e0204 */
[----:B------:R-:W2:Y:S04]  /*02e0*/  LDG.E R14, desc[UR14][R2.64+-0x20] ;  /* 0xffffe00e020e7981 */ /* 0x000ea8000c1e1900 */
        /* <DEDUP_REMOVED lines=15> */
[----:B--2---:R-:W-:-:S03]  /*03e0*/  FFMA R15, R14, R15, R13 ;  /* 0x0000000f0e0f7223 */ /* 0x004fc6000000000d */
[----:B------:R-:W2:Y:S04]  /*03f0*/  LDG.E R13, desc[UR14][R2.64+-0x4] ;  /* 0xfffffc0e020d7981 */ /* 0x000ea8000c1e1900 */
[----:B------:R-:W2:Y:S01]  /*0400*/  LDG.E R14, desc[UR14][R4.64+-0x4] ;  /* 0xfffffc0e040e7981 */ /* 0x000ea2000c1e1900 */
[----:B---3--:R-:W-:-:S03]  /*0410*/  FFMA R26, R16, R25, R15 ;  /* 0x00000019101a7223 */ /* 0x008fc6000000000f */
[----:B------:R-:W3:Y:S04]  /*0420*/  LDG.E R15, desc[UR14][R2.64] ;  /* 0x0000000e020f7981 */ /* 0x000ee8000c1e1900 */
[----:B------:R-:W3:Y:S01]  /*0430*/  LDG.E R16, desc[UR14][R4.64] ;  /* 0x0000000e04107981 */ /* 0x000ee2000c1e1900 */
[----:B----4-:R-:W-:-:S03]  /*0440*/  FFMA R25, R17, R18, R26 ;  /* 0x0000001211197223 */ /* 0x010fc6000000001a */
[----:B------:R-:W4:Y:S04]  /*0450*/  LDG.E R17, desc[UR14][R2.64+0x4] ;  /* 0x0000040e02117981 */ /* 0x000f28000c1e1900 */
[----:B------:R-:W4:Y:S01]  /*0460*/  LDG.E R18, desc[UR14][R4.64+0x4] ;  /* 0x0000040e04127981 */ /* 0x000f22000c1e1900 */
[----:B-----5:R-:W-:-:S03]  /*0470*/  FFMA R26, R22, R21, R25 ;  /* 0x00000015161a7223 */ /* 0x020fc60000000019 */
[----:B------:R-:W5:Y:S04]  /*0480*/  LDG.E R21, desc[UR14][R2.64+0x8] ;  /* 0x0000080e02157981 */ /* 0x000f68000c1e1900 */
[----:B------:R-:W5:Y:S01]  /*0490*/  LDG.E R22, desc[UR14][R4.64+0x8] ;  /* 0x0000080e04167981 */ /* 0x000f62000c1e1900 */
[----:B------:R-:W-:-:S03]  /*04a0*/  FFMA R26, R23, R24, R26 ;  /* 0x00000018171a7223 */ /* 0x000fc6000000001a */
[----:B------:R-:W5:Y:S04]  /*04b0*/  LDG.E R23, desc[UR14][R2.64+0xc] ;  /* 0x00000c0e02177981 */ /* 0x000f68000c1e1900 */
[----:B------:R-:W5:Y:S01]  /*04c0*/  LDG.E R24, desc[UR14][R4.64+0xc] ;  /* 0x00000c0e04187981 */ /* 0x000f62000c1e1900 */
[----:B------:R-:W-:-:S03]  /*04d0*/  FFMA R26, R19, R20, R26 ;  /* 0x00000014131a7223 */ /* 0x000fc6000000001a */
[----:B------:R-:W5:Y:S04]  /*04e0*/  LDG.E R19, desc[UR14][R2.64+0x10] ;  /* 0x0000100e02137981 */ /* 0x000f68000c1e1900 */
[----:B------:R-:W5:Y:S01]  /*04f0*/  LDG.E R20, desc[UR14][R4.64+0x10] ;  /* 0x0000100e04147981 */ /* 0x000f62000c1e1900 */
[----:B------:R-:W-:-:S03]  /*0500*/  FFMA R29, R11, R12, R26 ;  /* 0x0000000c0b1d7223 */ /* 0x000fc6000000001a */
[----:B------:R-:W5:Y:S04]  /*0510*/  LDG.E R12, desc[UR14][R2.64+0x14] ;  /* 0x0000140e020c7981 */ /* 0x000f68000c1e1900 */
[----:B------:R-:W5:Y:S04]  /*0520*/  LDG.E R25, desc[UR14][R4.64+0x14] ;  /* 0x0000140e04197981 */ /* 0x000f68000c1e1900 */
[----:B------:R-:W5:Y:S04]  /*0530*/  LDG.E R11, desc[UR14][R2.64+0x18] ;  /* 0x0000180e020b7981 */ /* 0x000f68000c1e1900 */
[----:B------:R-:W5:Y:S01]  /*0540*/  LDG.E R26, desc[UR14][R2.64+0x1c] ;  /* 0x00001c0e021a7981 */ /* 0x000f62000c1e1900 */
[----:B------:R-:W-:-:S04]  /*0550*/  UIADD3 UR10, UPT, UPT, UR10, 0x10, URZ ;  /* 0x000000100a0a7890 */ /* 0x000fc8000fffe0ff */
[----:B------:R-:W-:Y:S01]  /*0560*/  UISETP.NE.AND UP1, UPT, UR10, URZ, UPT ;  /* 0x000000ff0a00728c */ /* 0x000fe2000bf25270 */
[----:B------:R-:W-:Y:S02]  /*0570*/  IADD3 R10, PT, PT, R10, 0x10, RZ ;  /* 0x000000100a0a7810 */ /* 0x000fe40007ffe0ff */
[----:B------:R-:W-:Y:S01]  /*0580*/  IADD3 R0, PT, PT, R0, 0x10, RZ ;  /* 0x0000001000007810 */ /* 0x000fe20007ffe0ff */
[----:B--2---:R-:W-:-:S04]  /*0590*/  FFMA R14, R13, R14, R29 ;  /* 0x0000000e0d0e7223 */ /* 0x004fc8000000001d */
[----:B---3--:R-:W-:-:S04]  /*05a0*/  FFMA R14, R15, R16, R14 ;  /* 0x000000100f0e7223 */ /* 0x008fc8000000000e */
[----:B----4-:R-:W-:-:S04]  /*05b0*/  FFMA R14, R17, R18, R14 ;  /* 0x00000012110e7223 */ /* 0x010fc8000000000e */
[----:B-----5:R-:W-:-:S04]  /*05c0*/  FFMA R14, R21, R22, R14 ;  /* 0x00000016150e7223 */ /* 0x020fc8000000000e */
[----:B------:R-:W-:-:S04]  /*05d0*/  FFMA R14, R23, R24, R14 ;  /* 0x00000018170e7223 */ /* 0x000fc8000000000e */
[----:B------:R-:W-:-:S04]  /*05e0*/  FFMA R19, R19, R20, R14 ;  /* 0x0000001413137223 */ /* 0x000fc8000000000e */
[----:B------:R-:W-:-:S04]  /*05f0*/  FFMA R12, R12, R25, R19 ;  /* 0x000000190c0c7223 */ /* 0x000fc80000000013 */
[----:B------:R-:W-:-:S04]  /*0600*/  FFMA R11, R11, R28, R12 ;  /* 0x0000001c0b0b7223 */ /* 0x000fc8000000000c */
[----:B------:R-:W-:Y:S01]  /*0610*/  FFMA R13, R26, R27, R11 ;  /* 0x0000001b1a0d7223 */ /* 0x000fe2000000000b */
[----:B------:R-:W-:Y:S06]  /*0620*/  BRA.U UP1, `(.L_x_166) ;  /* 0xfffffffd01147547 */ /* 0x000fec000b83ffff */
.L_x_165:
[----:B------:R-:W-:Y:S05]  /*0630*/  BRA.U !UP0, `(.L_x_164) ;  /* 0x00000005082c7547 */ /* 0x000fea000b800000 */
[----:B------:R-:W-:Y:S02]  /*0640*/  UISETP.GE.U32.AND UP0, UPT, UR12, 0x8, UPT ;  /* 0x000000080c00788c */ /* 0x000fe4000bf06070 */
[----:B------:R-:W-:-:S04]  /*0650*/  ULOP3.LUT UR6, UR16, 0x7, URZ, 0xc0, !UPT ;  /* 0x0000000710067892 */ /* 0x000fc8000f8ec0ff */
[----:B------:R-:W-:-:S03]  /*0660*/  UISETP.NE.AND UP1, UPT, UR6, URZ, UPT ;  /* 0x000000ff0600728c */ /* 0x000fc6000bf25270 */
[----:B------:R-:W-:Y:S08]  /*0670*/  BRA.U !UP0, `(.L_x_167) ;  /* 0x00000001087c7547 */ /* 0x000ff0000b800000 */
[----:B------:R-:W0:Y:S01]  /*0680*/  LDC.64 R2, c[0x0][0x380] ;  /* 0x0000e000ff027b82 */ /* 0x000e220000000a00 */
[----:B------:R-:W-:Y:S01]  /*0690*/  IADD3 R15, PT, PT, R9, UR4, RZ ;  /* 0x00000004090f7c10 */ /* 0x000fe2000fffe0ff */
[----:B------:R-:W-:-:S06]  /*06a0*/  VIADD R11, R7, UR4 ;  /* 0x00000004070b7c36 */ /* 0x000fcc0008000000 */
[----:B------:R-:W1:Y:S01]  /*06b0*/  LDC.64 R4, c[0x0][0x388] ;  /* 0x0000e200ff047b82 */ /* 0x000e620000000a00 */
[----:B0-----:R-:W-:-:S05]  /*06c0*/  IMAD.WIDE R2, R11, 0x4, R2 ;  /* 0x000000040b027825 */ /* 0x001fca00078e0202 */
[----:B------:R-:W2:Y:S01]  /*06d0*/  LDG.E R14, desc[UR14][R2.64] ;  /* 0x0000000e020e7981 */ /* 0x000ea2000c1e1900 */
[----:B-1----:R-:W-:-:S03]  /*06e0*/  IMAD.WIDE R4, R15, 0x4, R4 ;  /* 0x000000040f047825 */ /* 0x002fc600078e0204 */
[----:B------:R-:W3:Y:S04]  /*06f0*/  LDG.E R17, desc[UR14][R2.64+0x4] ;  /* 0x0000040e02117981 */ /* 0x000ee8000c1e1900 */
[----:B------:R-:W2:Y:S04]  /*0700*/  LDG.E R16, desc[UR14][R4.64] ;  /* 0x0000000e04107981 */ /* 0x000ea8000c1e1900 */
        /* <DEDUP_REMOVED lines=14> */
[----:B--2---:R-:W-:-:S04]  /*07f0*/  FFMA R14, R14, R16, R13 ;  /* 0x000000100e0e7223 */ /* 0x004fc8000000000d */
[----:B---3--:R-:W-:-:S04]  /*0800*/  FFMA R14, R17, R18, R14 ;  /* 0x00000012110e7223 */ /* 0x008fc8000000000e */
[----:B----4-:R-:W-:-:S04]  /*0810*/  FFMA R14, R19, R20, R14 ;  /* 0x00000014130e7223 */ /* 0x010fc8000000000e */
[----:B-----5:R-:W-:-:S04]  /*0820*/  FFMA R14, R21, R22, R14 ;  /* 0x00000016150e7223 */ /* 0x020fc8000000000e */
[----:B------:R-:W-:-:S04]  /*0830*/  FFMA R23, R23, R24, R14 ;  /* 0x0000001817177223 */ /* 0x000fc8000000000e */
[----:B------:R-:W-:-:S04]  /*0840*/  FFMA R15, R12, R15, R23 ;  /* 0x0000000f0c0f7223 */ /* 0x000fc80000000017 */
[----:B------:R-:W-:-:S04]  /*0850*/  FFMA R11, R0, R11, R15 ;  /* 0x0000000b000b7223 */ /* 0x000fc8000000000f */
[----:B------:R-:W-:-:S07]  /*0860*/  FFMA R13, R10, R25, R11 ;  /* 0x000000190a0d7223 */ /* 0x000fce000000000b */
.L_x_167:
        /* <DEDUP_REMOVED lines=18> */
[----:B------:R-:W5:Y:S01]  /*0990*/  LDG.E R16, desc[UR14][R4.64+0xc] ;  /* 0x00000c0e04107981 */ /* 0x000f62000c1e1900 */
[----:B------:R-:W-:Y:S01]  /*09a0*/  UIADD3 UR4, UPT, UPT, UR4, 0x4, URZ ;  /* 0x0000000404047890 */ /* 0x000fe2000fffe0ff */
[----:B--2---:R-:W-:-:S04]  /*09b0*/  FFMA R0, R0, R10, R13 ;  /* 0x0000000a00007223 */ /* 0x004fc8000000000d */
[----:B---3--:R-:W-:-:S04]  /*09c0*/  FFMA R0, R11, R12, R0 ;  /* 0x0000000c0b007223 */ /* 0x008fc80000000000 */
[----:B----4-:R-:W-:-:S04]  /*09d0*/  FFMA R0, R15, R14, R0 ;  /* 0x0000000e0f007223 */ /* 0x010fc80000000000 */
[----:B-----5:R-:W-:-:S07]  /*09e0*/  FFMA R13, R17, R16, R0 ;  /* 0x00000010110d7223 */ /* 0x020fce0000000000 */
.L_x_168:
[----:B------:R-:W-:Y:S05]  /*09f0*/  BRA.U !UP1, `(.L_x_164) ;  /* 0x00000001093c7547 */ /* 0x000fea000b800000 */
[----:B------:R-:W0:Y:S01]  /*0a00*/  LDC.64 R14, c[0x0][0x380] ;  /* 0x0000e000ff0e7b82 */ /* 0x000e220000000a00 */
[----:B------:R-:W-:Y:S01]  /*0a10*/  IADD3 R9, PT, PT, R9, UR4, RZ ;  /* 0x0000000409097c10 */ /* 0x000fe2000fffe0ff */
[----:B------:R-:W-:Y:S01]  /*0a20*/  UIADD3 UR5, UPT, UPT, -UR5, URZ, URZ ;  /* 0x000000ff05057290 */ /* 0x000fe2000fffe1ff */
[----:B------:R-:W-:-:S05]  /*0a30*/  IADD3 R7, PT, PT, R7, UR4, RZ ;  /* 0x0000000407077c10 */ /* 0x000fca000fffe0ff */
[----:B------:R-:W1:Y:S06]  /*0a40*/  LDC.64 R10, c[0x0][0x388] ;  /* 0x0000e200ff0a7b82 */ /* 0x000e6c0000000a00 */
.L_x_169:
[----:B-1----:R-:W-:-:S04]  /*0a50*/  IMAD.WIDE R2, R9, 0x4, R10 ;  /* 0x0000000409027825 */ /* 0x002fc800078e020a */
[----:B0-----:R-:W-:Y:S02]  /*0a60*/  IMAD.WIDE R4, R7, 0x4, R14 ;  /* 0x0000000407047825 */ /* 0x001fe400078e020e */
[----:B------:R-:W2:Y:S04]  /*0a70*/  LDG.E R2, desc[UR14][R2.64] ;  /* 0x0000000e02027981 */ /* 0x000ea8000c1e1900 */
[----:B------:R-:W2:Y:S01]  /*0a80*/  LDG.E R4, desc[UR14][R4.64] ;  /* 0x0000000e04047981 */ /* 0x000ea2000c1e1900 */
[----:B------:R-:W-:Y:S01]  /*0a90*/  UIADD3 UR5, UPT, UPT, UR5, 0x1, URZ ;  /* 0x0000000105057890 */ /* 0x000fe2000fffe0ff */
[----:B------:R-:W-:Y:S01]  /*0aa0*/  VIADD R9, R9, 0x1 ;  /* 0x0000000109097836 */ /* 0x000fe20000000000 */
[----:B------:R-:W-:Y:S02]  /*0ab0*/  IADD3 R7, PT, PT, R7, 0x1, RZ ;  /* 0x0000000107077810 */ /* 0x000fe40007ffe0ff */
[----:B------:R-:W-:Y:S01]  /*0ac0*/  UISETP.NE.AND UP0, UPT, UR5, URZ, UPT ;  /* 0x000000ff0500728c */ /* 0x000fe2000bf05270 */
[----:B--2---:R-:W-:-:S08]  /*0ad0*/  FFMA R13, R4, R2, R13 ;  /* 0x00000002040d7223 */ /* 0x004fd0000000000d */
[----:B------:R-:W-:Y:S05]  /*0ae0*/  BRA.U UP0, `(.L_x_169) ;  /* 0xfffffffd00d87547 */ /* 0x000fea000b83ffff */
.L_x_164:
[----:B------:R-:W-:-:S04]  /*0af0*/  I2FP.F32.S32 R0, UR16 ;  /* 0x0000001000007c45 */ /* 0x000fc80008201400 */
[----:B------:R-:W-:Y:S01]  /*0b00*/  IADD3 R2, PT, PT, R0, -0xd000000, RZ ;  /* 0xf300000000027810 */ /* 0x000fe20007ffe0ff */
[----:B------:R0:W1:Y:S03]  /*0b10*/  MUFU.RSQ R3, R0 ;  /* 0x0000000000037308 */ /* 0x0000660000001400 */
[----:B------:R-:W-:-:S13]  /*0b20*/  ISETP.GT.U32.AND P0, PT, R2, 0x727fffff, PT ;  /* 0x727fffff0200780c */ /* 0x000fda0003f04070 */
[----:B0-----:R-:W-:Y:S05]  /*0b30*/  @!P0 BRA `(.L_x_170) ;  /* 0x0000000000108947 */ /* 0x001fea0003800000 */
[----:B------:R-:W-:-:S07]  /*0b40*/  MOV R4, 0xb60 ;  /* 0x00000b6000047802 */ /* 0x000fce0000000f00 */
[----:B-1----:R-:W-:Y:S05]  /*0b50*/  CALL.REL.NOINC `($__internal_3_$__cuda_sm20_sqrt_rn_f32_slowpath) ;  /* 0x00000000006c7944 */ /* 0x002fea0003c00000 */
[----:B------:R-:W-:Y:S01]  /*0b60*/  IMAD.MOV.U32 R3, RZ, RZ, R0 ;  /* 0x000000ffff037224 */ /* 0x000fe200078e0000 */
[----:B------:R-:W-:Y:S06]  /*0b70*/  BRA `(.L_x_171) ;  /* 0x0000000000107947 */ /* 0x000fec0003800000 */
.L_x_170:
[----:B-1----:R-:W-:Y:S01]  /*0b80*/  FMUL.FTZ R5, R0, R3 ;  /* 0x0000000300057220 */ /* 0x002fe20000410000 */
[----:B------:R-:W-:-:S03]  /*0b90*/  FMUL.FTZ R3, R3, 0.5 ;  /* 0x3f00000003037820 */ /* 0x000fc60000410000 */
[----:B------:R-:W-:-:S04]  /*0ba0*/  FFMA R0, -R5, R5, R0 ;  /* 0x0000000505007223 */ /* 0x000fc80000000100 */
[----:B------:R-:W-:-:S07]  /*0bb0*/  FFMA R3, R0, R3, R5 ;  /* 0x0000000300037223 */ /* 0x000fce0000000005 */
.L_x_171:
[----:B------:R-:W0:Y:S01]  /*0bc0*/  MUFU.RCP R0, R3 ;  /* 0x0000000300007308 */ /* 0x000e220000001000 */
[----:B------:R-:W-:Y:S07]  /*0bd0*/  BSSY.RECONVERGENT B0, `(.L_x_172) ;  /* 0x000000c000007945 */ /* 0x000fee0003800200 */
[----:B------:R-:W1:Y:S01]  /*0be0*/  FCHK P0, R13, R3 ;  /* 0x000000030d007302 */ /* 0x000e620000000000 */
[----:B0-----:R-:W-:-:S04]  /*0bf0*/  FFMA R5, R0, -R3, 1 ;  /* 0x3f80000000057423 */ /* 0x001fc80000000803 */
[----:B------:R-:W-:-:S04]  /*0c00*/  FFMA R0, R0, R5, R0 ;  /* 0x0000000500007223 */ /* 0x000fc80000000000 */
[----:B------:R-:W-:-:S04]  /*0c10*/  FFMA R2, R0, R13, RZ ;  /* 0x0000000d00027223 */ /* 0x000fc800000000ff */
[----:B------:R-:W-:-:S04]  /*0c20*/  FFMA R5, R2, -R3, R13 ;  /* 0x8000000302057223 */ /* 0x000fc8000000000d */
[----:B------:R-:W-:Y:S01]  /*0c30*/  FFMA R5, R0, R5, R2 ;  /* 0x0000000500057223 */ /* 0x000fe20000000002 */
[----:B-1----:R-:W-:Y:S06]  /*0c40*/  @!P0 BRA `(.L_x_173) ;  /* 0x0000000000108947 */ /* 0x002fec0003800000 */
[----:B------:R-:W-:Y:S02]  /*0c50*/  MOV R0, R13 ;  /* 0x0000000d00007202 */ /* 0x000fe40000000f00 */
[----:B------:R-:W-:-:S07]  /*0c60*/  MOV R2, 0xc80 ;  /* 0x00000c8000027802 */ /* 0x000fce0000000f00 */
[----:B------:R-:W-:Y:S05]  /*0c70*/  CALL.REL.NOINC `($__internal_4_$__cuda_sm3x_div_rn_noftz_f32_slowpath) ;  /* 0x0000000000847944 */ /* 0x000fea0003c00000 */
[----:B------:R-:W-:-:S07]  /*0c80*/  MOV R5, R0 ;  /* 0x0000000000057202 */ /* 0x000fce0000000f00 */
.L_x_173:
[----:B------:R-:W-:Y:S05]  /*0c90*/  BSYNC.RECONVERGENT B0 ;  /* 0x0000000000007941 */ /* 0x000fea0003800200 */
.L_x_172:
[----:B------:R-:W0:Y:S08]  /*0ca0*/  LDC R9, c[0x0][0x39c] ;  /* 0x0000e700ff097b82 */ /* 0x000e300000000800 */
[----:B------:R-:W1:Y:S01]  /*0cb0*/  LDC.64 R2, c[0x0][0x390] ;  /* 0x0000e400ff027b82 */ /* 0x000e620000000a00 */
[----:B0-----:R-:W-:-:S04]  /*0cc0*/  IMAD R7, R9, UR13, R6 ;  /* 0x0000000d09077c24 */ /* 0x001fc8000f8e0206 */
[----:B------:R-:W-:-:S04]  /*0cd0*/  IMAD R7, R7, R9, R8 ;  /* 0x0000000907077224 */ /* 0x000fc800078e0208 */
[----:B-1----:R-:W-:-:S05]  /*0ce0*/  IMAD.WIDE R2, R7, 0x4, R2 ;  /* 0x0000000407027825 */ /* 0x002fca00078e0202 */
[----:B------:R-:W-:Y:S01]  /*0cf0*/  STG.E desc[UR14][R2.64], R5 ;  /* 0x0000000502007986 */ /* 0x000fe2000c10190e */
[----:B------:R-:W-:Y:S05]  /*0d00*/  EXIT ;  /* 0x000000000000794d */ /* 0x000fea0003800000 */
        .weak           $__internal_3_$__cuda_sm20_sqrt_rn_f32_slowpath
        .type           $__internal_3_$__cuda_sm20_sqrt_rn_f32_slowpath,@function
        .size           $__internal_3_$__cuda_sm20_sqrt_rn_f32_slowpath,($__internal_4_$__cuda_sm3x_div_rn_noftz_f32_slowpath - $__internal_3_$__cuda_sm20_sqrt_rn_f32_slowpath)
$__internal_3_$__cuda_sm20_sqrt_rn_f32_slowpath:
[----:B------:R-:W-:-:S13]  /*0d10*/  LOP3.LUT P0, RZ, R0, 0x7fffffff, RZ, 0xc0, !PT ;  /* 0x7fffffff00ff7812 */ /* 0x000fda000780c0ff */
[----:B------:R-:W-:Y:S01]  /*0d20*/  @!P0 IMAD.MOV.U32 R2, RZ, RZ, R0 ;  /* 0x000000ffff028224 */ /* 0x000fe200078e0000 */
        /* <DEDUP_REMOVED lines=8> */
[----:B------:R-:W-:Y:S01]  /*0db0*/  @!P0 MOV R2, R0 ;  /* 0x0000000000028202 */ /* 0x000fe20000000f00 */
[----:B------:R-:W-:Y:S06]  /*0dc0*/  @!P0 BRA `(.L_x_174) ;  /* 0x0000000000208947 */ /* 0x000fec0003800000 */
[----:B------:R-:W-:-:S04]  /*0dd0*/  FFMA R0, R0, 1.84467440737095516160e+19, RZ ;  /* 0x5f80000000007823 */ /* 0x000fc800000000ff */
[----:B------:R-:W0:Y:S02]  /*0de0*/  MUFU.RSQ R3, R0 ;  /* 0x0000000000037308 */ /* 0x000e240000001400 */
[----:B0-----:R-:W-:Y:S01]  /*0df0*/  FMUL.FTZ R5, R0, R3 ;  /* 0x0000000300057220 */ /* 0x001fe20000410000 */
[----:B------:R-:W-:-:S03]  /*0e00*/  FMUL.FTZ R3, R3, 0.5 ;  /* 0x3f00000003037820 */ /* 0x000fc60000410000 */
[----:B------:R-:W-:-:S04]  /*0e10*/  FADD.FTZ R2, -R5, -RZ ;  /* 0x800000ff05027221 */ /* 0x000fc80000010100 */
[----:B------:R-:W-:-:S04]  /*0e20*/  FFMA R2, R5, R2, R0 ;  /* 0x0000000205027223 */ /* 0x000fc80000000000 */
[----:B------:R-:W-:-:S04]  /*0e30*/  FFMA R2, R2, R3, R5 ;  /* 0x0000000302027223 */ /* 0x000fc80000000005 */
[----:B------:R-:W-:-:S07]  /*0e40*/  FMUL.FTZ R2, R2, 2.3283064365386962891e-10 ;  /* 0x2f80000002027820 */ /* 0x000fce0000410000 */
.L_x_174:
[----:B------:R-:W-:Y:S02]  /*0e50*/  HFMA2 R3, -RZ, RZ, 0, 0 ;  /* 0x00000000ff037431 */ /* 0x000fe400000001ff */
[----:B------:R-:W-:Y:S01]  /*0e60*/  IMAD.MOV.U32 R0, RZ, RZ, R2 ;  /* 0x000000ffff007224 */ /* 0x000fe200078e0002 */
[----:B------:R-:W-:-:S04]  /*0e70*/  MOV R2, R4 ;  /* 0x0000000400027202 */ /* 0x000fc80000000f00 */
[----:B------:R-:W-:Y:S05]  /*0e80*/  RET.REL.NODEC R2 `(_Z12attentionQKTPfS_S_iii) ;  /* 0xfffffff0025c7950 */ /* 0x000fea0003c3ffff */
        .weak           $__internal_4_$__cuda_sm3x_div_rn_noftz_f32_slowpath
        .type           $__internal_4_$__cuda_sm3x_div_rn_noftz_f32_slowpath,@function
        .size           $__internal_4_$__cuda_sm3x_div_rn_noftz_f32_slowpath,(.L_x_191 - $__internal_4_$__cuda_sm3x_div_rn_noftz_f32_slowpath)
$__internal_4_$__cuda_sm3x_div_rn_noftz_f32_slowpath:
[----:B------:R-:W-:Y:S01]  /*0e90*/  SHF.R.U32.HI R5, RZ, 0x17, R3 ;  /* 0x00000017ff057819 */ /* 0x000fe20000011603 */
[----:B------:R-:W-:Y:S01]  /*0ea0*/  BSSY.RECONVERGENT B1, `(.L_x_175) ;  /* 0x0000062000017945 */ /* 0x000fe20003800200 */
[----:B------:R-:W-:Y:S02]  /*0eb0*/  SHF.R.U32.HI R4, RZ, 0x17, R0 ;  /* 0x00000017ff047819 */ /* 0x000fe40000011600 */
[----:B------:R-:W-:Y:S02]  /*0ec0*/  LOP3.LUT R14, R5, 0xff, RZ, 0xc0, !PT ;  /* 0x000000ff050e7812 */ /* 0x000fe400078ec0ff */
[----:B------:R-:W-:-:S03]  /*0ed0*/  LOP3.LUT R9, R4, 0xff, RZ, 0xc0, !PT ;  /* 0x000000ff04097812 */ /* 0x000fc600078ec0ff */
[----:B------:R-:W-:Y:S01]  /*0ee0*/  VIADD R7, R14, 0xffffffff ;  /* 0xffffffff0e077836 */ /* 0x000fe20000000000 */
[----:B------:R-:W-:-:S04]  /*0ef0*/  IADD3 R5, PT, PT, R9, -0x1, RZ ;  /* 0xffffffff09057810 */ /* 0x000fc80007ffe0ff */
        /* <DEDUP_REMOVED lines=23> */
[----:B------:R-:W-:Y:S02]  /*1070*/  @!P0 IMAD.MOV.U32 R4, RZ, RZ, -0x40 ;  /* 0xffffffc0ff048424 */ /* 0x000fe400078e00ff */
[----:B------:R-:W-:Y:S01]  /*1080*/  @!P0 FFMA R0, R0, 1.84467440737095516160e+19, RZ ;  /* 0x5f80000000008823 */ /* 0x000fe200000000ff */
[----:B------:R-:W-:Y:S02]  /*1090*/  @!P1 FFMA R3, R3, 1.84467440737095516160e+19, RZ ;  /* 0x5f80000003039823 */ /* 0x000fe400000000ff */
[----:B------:R-:W-:-:S07]  /*10a0*/  @!P1 IADD3 R4, PT, PT, R4, 0x40, RZ ;  /* 0x0000004004049810 */ /* 0x000fce0007ffe0ff */
.L_x_176:
[----:B------:R-:W-:Y:S01]  /*10b0*/  LEA R10, R14, 0xc0800000, 0x17 ;  /* 0xc08000000e0a7811 */ /* 0x000fe200078eb8ff */
[----:B------:R-:W-:Y:S03]  /*10c0*/  BSSY.RECONVERGENT B2, `(.L_x_181) ;  /* 0x0000036000027945 */ /* 0x000fe60003800200 */
[----:B------:R-:W-:Y:S02]  /*10d0*/  IADD3 R10, PT, PT, -R10, R3, RZ ;  /* 0x000000030a0a7210 */ /* 0x000fe40007ffe1ff */
[----:B------:R-:W-:Y:S02]  /*10e0*/  IADD3 R3, PT, PT, R9, -0x7f, RZ ;  /* 0xffffff8109037810 */ /* 0x000fe40007ffe0ff */
[----:B------:R-:W0:Y:S01]  /*10f0*/  MUFU.RCP R5, R10 ;  /* 0x0000000a00057308 */ /* 0x000e220000001000 */
[----:B------:R-:W-:Y:S02]  /*1100*/  FADD.FTZ R7, -R10, -RZ ;  /* 0x800000ff0a077221 */ /* 0x000fe40000010100 */
[----:B------:R-:W-:-:S02]  /*1110*/  IMAD R0, R3, -0x800000, R0 ;  /* 0xff80000003007824 */ /* 0x000fc400078e0200 */
[----:B0-----:R-:W-:-:S04]  /*1120*/  FFMA R12, R5, R7, 1 ;  /* 0x3f800000050c7423 */ /* 0x001fc80000000007 */
[----:B------:R-:W-:-:S04]  /*1130*/  FFMA R16, R5, R12, R5 ;  /* 0x0000000c05107223 */ /* 0x000fc80000000005 */
[----:B------:R-:W-:-:S04]  /*1140*/  FFMA R5, R0, R16, RZ ;  /* 0x0000001000057223 */ /* 0x000fc800000000ff */
[----:B------:R-:W-:-:S04]  /*1150*/  FFMA R12, R7, R5, R0 ;  /* 0x00000005070c7223 */ /* 0x000fc80000000000 */
[----:B------:R-:W-:Y:S01]  /*1160*/  FFMA R9, R16, R12, R5 ;  /* 0x0000000c10097223 */ /* 0x000fe20000000005 */
[----:B------:R-:W-:-:S03]  /*1170*/  IADD3 R5, PT, PT, R3, 0x7f, -R14 ;  /* 0x0000007f03057810 */ /* 0x000fc60007ffe80e */
[----:B------:R-:W-:Y:S02]  /*1180*/  FFMA R12, R7, R9, R0 ;  /* 0x00000009070c7223 */ /* 0x000fe40000000000 */
[----:B------:R-:W-:Y:S02]  /*1190*/  IMAD.IADD R5, R5, 0x1, R4 ;  /* 0x0000000105057824 */ /* 0x000fe400078e0204 */
        /* <DEDUP_REMOVED lines=14> */
[CCC-:B------:R-:W-:Y:S01]  /*1280*/  FFMA.RZ R3, R16.reuse, R12.reuse, R9.reuse ;  /* 0x0000000c10037223 */ /* 0x1c0fe2000000c009 */
[C---:B------:R-:W-:Y:S01]  /*1290*/  IADD3 R10, PT, PT, R7.reuse, 0x20, RZ ;  /* 0x00000020070a7810 */ /* 0x040fe20007ffe0ff */
[CCC-:B------:R-:W-:Y:S01]  /*12a0*/  FFMA.RM R4, R16.reuse, R12.reuse, R9.reuse ;  /* 0x0000000c10047223 */ /* 0x1c0fe20000004009 */
[----:B------:R-:W-:Y:S02]  /*12b0*/  ISETP.NE.AND P2, PT, R7, RZ, PT ;  /* 0x000000ff0700720c */ /* 0x000fe40003f45270 */
[----:B------:R-:W-:Y:S01]  /*12c0*/  LOP3.LUT R5, R3, 0x7fffff, RZ, 0xc0, !PT ;  /* 0x007fffff03057812 */ /* 0x000fe200078ec0ff */
[----:B------:R-:W-:Y:S01]  /*12d0*/  FFMA.RP R3, R16, R12, R9 ;  /* 0x0000000c10037223 */ /* 0x000fe20000008009 */
[----:B------:R-:W-:Y:S01]  /*12e0*/  ISETP.NE.AND P1, PT, R7, RZ, PT ;  /* 0x000000ff0700720c */ /* 0x000fe20003f25270 */
[----:B------:R-:W-:Y:S01]  /*12f0*/  IMAD.MOV R7, RZ, RZ, -R7 ;  /* 0x000000ffff077224 */ /* 0x000fe200078e0a07 */
[----:B------:R-:W-:Y:S02]  /*1300*/  LOP3.LUT R5, R5, 0x800000, RZ, 0xfc, !PT ;  /* 0x0080000005057812 */ /* 0x000fe400078efcff */
[----:B------:R-:W-:-:S02]  /*1310*/  FSETP.NEU.FTZ.AND P0, PT, R3, R4, PT ;  /* 0x000000040300720b */ /* 0x000fc40003f1d000 */
[----:B------:R-:W-:Y:S02]  /*1320*/  SHF.L.U32 R10, R5, R10, RZ ;  /* 0x0000000a050a7219 */ /* 0x000fe400000006ff */
[----:B------:R-:W-:Y:S02]  /*1330*/  SEL R4, R7, RZ, P2 ;  /* 0x000000ff07047207 */ /* 0x000fe40001000000 */
[----:B------:R-:W-:Y:S02]  /*1340*/  ISETP.NE.AND P1, PT, R10, RZ, P1 ;  /* 0x000000ff0a00720c */ /* 0x000fe40000f25270 */
[----:B------:R-:W-:Y:S02]  /*1350*/  SHF.R.U32.HI R4, RZ, R4, R5 ;  /* 0x00000004ff047219 */ /* 0x000fe40000011605 */
[----:B------:R-:W-:Y:S02]  /*1360*/  PLOP3.LUT P0, PT, P0, P1, PT, 0xf8, 0x8f ;  /* 0x00000000008f781c */ /* 0x000fe40000703f70 */
[----:B------:R-:W-:-:S02]  /*1370*/  SHF.R.U32.HI R10, RZ, 0x1, R4 ;  /* 0x00000001ff0a7819 */ /* 0x000fc40000011604 */
[----:B------:R-:W-:-:S04]  /*1380*/  SEL R3, RZ, 0x1, !P0 ;  /* 0x00000001ff037807 */ /* 0x000fc80004000000 */
[----:B------:R-:W-:-:S04]  /*1390*/  LOP3.LUT R3, R3, 0x1, R10, 0xf8, !PT ;  /* 0x0000000103037812 */ /* 0x000fc800078ef80a */
[----:B------:R-:W-:-:S04]  /*13a0*/  LOP3.LUT R3, R3, R4, RZ, 0xc0, !PT ;  /* 0x0000000403037212 */ /* 0x000fc800078ec0ff */
[----:B------:R-:W-:-:S04]  /*13b0*/  IADD3 R3, PT, PT, R10, R3, RZ ;  /* 0x000000030a037210 */ /* 0x000fc80007ffe0ff */
[----:B------:R-:W-:Y:S01]  /*13c0*/  LOP3.LUT R0, R3, R0, RZ, 0xfc, !PT ;  /* 0x0000000003007212 */ /* 0x000fe200078efcff */
[----:B------:R-:W-:Y:S06]  /*13d0*/  BRA `(.L_x_184) ;  /* 0x0000000000107947 */ /* 0x000fec0003800000 */
.L_x_183:
[----:B------:R-:W-:-:S04]  /*13e0*/  LOP3.LUT R0, R0, 0x80000000, RZ, 0xc0, !PT ;  /* 0x8000000000007812 */ /* 0x000fc800078ec0ff */
[----:B------:R-:W-:Y:S01]  /*13f0*/  LOP3.LUT R0, R0, 0x7f800000, RZ, 0xfc, !PT ;  /* 0x7f80000000007812 */ /* 0x000fe200078efcff */
[----:B------:R-:W-:Y:S06]  /*1400*/  BRA `(.L_x_184) ;  /* 0x0000000000047947 */ /* 0x000fec0003800000 */
.L_x_182:
[----:B------:R-:W-:-:S07]  /*1410*/  LEA R0, R5, R0, 0x17 ;  /* 0x0000000005007211 */ /* 0x000fce00078eb8ff */
.L_x_184:
[----:B------:R-:W-:Y:S05]  /*1420*/  BSYNC.RECONVERGENT B2 ;  /* 0x0000000000027941 */ /* 0x000fea0003800200 */
.L_x_181:
[----:B------:R-:W-:Y:S05]  /*1430*/  BRA `(.L_x_185) ;  /* 0x0000000000207947 */ /* 0x000fea0003800000 */
.L_x_180:
[----:B------:R-:W-:-:S04]  /*1440*/  LOP3.LUT R0, R3, 0x80000000, R0, 0x48, !PT ;  /* 0x8000000003007812 */ /* 0x000fc800078e4800 */
[----:B------:R-:W-:Y:S01]  /*1450*/  LOP3.LUT R0, R0, 0x7f800000, RZ, 0xfc, !PT ;  /* 0x7f80000000007812 */ /* 0x000fe200078efcff */
[----:B------:R-:W-:Y:S06]  /*1460*/  BRA `(.L_x_185) ;  /* 0x0000000000147947 */ /* 0x000fec0003800000 */
.L_x_179:
[----:B------:R-:W-:Y:S01]  /*1470*/  LOP3.LUT R0, R3, 0x80000000, R0, 0x48, !PT ;  /* 0x8000000003007812 */ /* 0x000fe200078e4800 */
[----:B------:R-:W-:Y:S06]  /*1480*/  BRA `(.L_x_185) ;  /* 0x00000000000c7947 */ /* 0x000fec0003800000 */
.L_x_178:
[----:B------:R-:W0:Y:S01]  /*1490*/  MUFU.RSQ R0, -QNAN ;  /* 0xffc0000000007908 */ /* 0x000e220000001400 */
[----:B------:R-:W-:Y:S05]  /*14a0*/  BRA `(.L_x_185) ;  /* 0x0000000000047947 */ /* 0x000fea0003800000 */
.L_x_177:
[----:B------:R-:W-:-:S07]  /*14b0*/  FADD.FTZ R0, R0, R3 ;  /* 0x0000000300007221 */ /* 0x000fce0000010000 */
.L_x_185:
[----:B------:R-:W-:Y:S05]  /*14c0*/  BSYNC.RECONVERGENT B1 ;  /* 0x0000000000017941 */ /* 0x000fea0003800200 */
.L_x_175:
[----:B------:R-:W-:-:S04]  /*14d0*/  HFMA2 R3, -RZ, RZ, 0, 0 ;  /* 0x00000000ff037431 */ /* 0x000fc800000001ff */
[----:B0-----:R-:W-:Y:S05]  /*14e0*/  RET.REL.NODEC R2 `(_Z12attentionQKTPfS_S_iii) ;  /* 0xffffffe802c47950 */ /* 0x001fea0003c3ffff */
.L_x_186:
        /* <DEDUP_REMOVED lines=9> */
.L_x_191:


//--------------------- .nv.shared.reserved.0     --------------------------
	.section	.nv.shared.reserved.0,"aw",@nobits
	.weak		__nv_reservedSMEM_offset_0_alias
	.size		__nv_reservedSMEM_offset_0_alias, 0, 64
	.other		__nv_reservedSMEM_offset_0_alias,@"STO_CUDA_RESERVED_SHARED STV_DEFAULT"
__nv_reservedSMEM_offset_0_alias:
	.zero		0
	.zero		64


//--------------------- .nv.constant0._Z11residualAddPfS_S_i --------------------------
	.section	.nv.constant0._Z11residualAddPfS_S_i,"a",@progbits
	.sectionflags	@""
	.align	4
.nv.constant0._Z11residualAddPfS_S_i:
	.zero		924


//--------------------- .nv.constant0._Z9layerNormPfS_S_S_iii --------------------------
	.section	.nv.constant0._Z9layerNormPfS_S_S_iii,"a",@progbits
	.sectionflags	@""
	.align	4
.nv.constant0._Z9layerNormPfS_S_S_iii:
	.zero		940


//--------------------- .nv.constant0._Z4geluPfS_i --------------------------
	.section	.nv.constant0._Z4geluPfS_i,"a",@progbits
	.sectionflags	@""
	.align	4
.nv.constant0._Z4geluPfS_i:
	.zero		916


//--------------------- .nv.constant0._Z9matmulFFNPfS_S_iii --------------------------
	.section	.nv.constant0._Z9matmulFFNPfS_S_iii,"a",@progbits
	.sectionflags	@""
	.align	4
.nv.constant0._Z9matmulFFNPfS_S_iii:
	.zero		932


//--------------------- .nv.constant0._Z16attentionScoresVPfS_S_iii --------------------------
	.section	.nv.constant0._Z16attentionScoresVPfS_S_iii,"a",@progbits
	.sectionflags	@""
	.align	4
.nv.constant0._Z16attentionScoresVPfS_S_iii:
	.zero		932


//--------------------- .nv.constant0._Z7softmaxPfS_ii --------------------------
	.section	.nv.constant0._Z7softmaxPfS_ii,"a",@progbits
	.sectionflags	@""
	.align	4
.nv.constant0._Z7softmaxPfS_ii:
	.zero		920


//--------------------- .nv.constant0._Z12attentionQKTPfS_S_iii --------------------------
	.section	.nv.constant0._Z12attentionQKTPfS_S_iii,"a",@progbits
	.sectionflags	@""
	.align	4
.nv.constant0._Z12attentionQKTPfS_S_iii:
	.zero		932


//--------------------- SYMBOLS --------------------------

	.type		.nv.reservedSmem.offset0,@object
	.size		.nv.reservedSmem.offset0,0x4
